//
// Generated by NVIDIA NVVM Compiler
//
// Compiler Build ID: CL-36424714
// Cuda compilation tools, release 13.0, V13.0.88
// Based on NVVM 20.0.0
//

.version 9.0
.target sm_100
.address_size 64

	// .globl	_Z20double_buffer_kernelPfS_ii
// _ZZ20double_buffer_kernelPfS_iiE6s_data has been demoted
.global .align 4 .b8 __cudart_i2opi_f[24] = {65, 144, 67, 60, 153, 149, 98, 219, 192, 221, 52, 245, 209, 87, 39, 252, 41, 21, 68, 78, 110, 131, 249, 162};

.visible .entry _Z20double_buffer_kernelPfS_ii(
	.param .u64 .ptr .align 1 _Z20double_buffer_kernelPfS_ii_param_0,
	.param .u64 .ptr .align 1 _Z20double_buffer_kernelPfS_ii_param_1,
	.param .u32 _Z20double_buffer_kernelPfS_ii_param_2,
	.param .u32 _Z20double_buffer_kernelPfS_ii_param_3
)
{
	.local .align 4 .b8 	__local_depot0[28];
	.reg .b64 	%SP;
	.reg .b64 	%SPL;
	.reg .pred 	%p<161>;
	.reg .b32 	%r<673>;
	.reg .b32 	%f<441>;
	.reg .b64 	%rd<256>;
	.reg .b64 	%fd<33>;
	// demoted variable
	.shared .align 4 .b8 _ZZ20double_buffer_kernelPfS_iiE6s_data[2048];
	mov.u64 	%SPL, __local_depot0;
	ld.param.u64 	%rd58, [_Z20double_buffer_kernelPfS_ii_param_0];
	ld.param.u64 	%rd57, [_Z20double_buffer_kernelPfS_ii_param_1];
	ld.param.u32 	%r242, [_Z20double_buffer_kernelPfS_ii_param_2];
	ld.param.u32 	%r243, [_Z20double_buffer_kernelPfS_ii_param_3];
	cvta.to.global.u64 	%rd59, %rd58;
	add.u64 	%rd1, %SPL, 0;
	add.u64 	%rd2, %SPL, 0;
	mov.u32 	%r244, %tid.x;
	mov.u32 	%r245, %ctaid.x;
	shl.b32 	%r246, %r245, 11;
	or.b32  	%r1, %r246, %r244;
	setp.ge.s32 	%p1, %r1, %r242;
	mul.wide.s32 	%rd62, %r1, 4;
	add.s64 	%rd3, %rd59, %rd62;
	shl.b32 	%r247, %r244, 2;
	mov.u32 	%r248, _ZZ20double_buffer_kernelPfS_iiE6s_data;
	add.s32 	%r2, %r248, %r247;
	@%p1 bra 	$L__BB0_2;
	ld.global.f32 	%f105, [%rd3];
	st.shared.f32 	[%r2], %f105;
$L__BB0_2:
	bar.sync 	0;
	add.s32 	%r3, %r1, 256;
	setp.ge.s32 	%p2, %r3, %r242;
	@%p2 bra 	$L__BB0_4;
	ld.global.f32 	%f106, [%rd3+1024];
	st.shared.f32 	[%r2+1024], %f106;
$L__BB0_4:
	setp.lt.s32 	%p3, %r243, 1;
	ld.shared.f32 	%f412, [%r2];
	@%p3 bra 	$L__BB0_23;
	mov.b32 	%r601, 0;
	mov.u64 	%rd76, __cudart_i2opi_f;
$L__BB0_6:
	mul.f32 	%f107, %f412, 0f3F22F983;
	cvt.rni.s32.f32 	%r609, %f107;
	cvt.rn.f32.s32 	%f108, %r609;
	fma.rn.f32 	%f109, %f108, 0fBFC90FDA, %f412;
	fma.rn.f32 	%f110, %f108, 0fB3A22168, %f109;
	fma.rn.f32 	%f411, %f108, 0fA7C234C5, %f110;
	abs.f32 	%f4, %f412;
	setp.ltu.f32 	%p4, %f4, 0f47CE4780;
	mov.u32 	%r605, %r609;
	mov.f32 	%f410, %f411;
	@%p4 bra 	$L__BB0_14;
	setp.neu.f32 	%p5, %f4, 0f7F800000;
	@%p5 bra 	$L__BB0_9;
	mov.f32 	%f113, 0f00000000;
	mul.rn.f32 	%f410, %f412, %f113;
	mov.b32 	%r605, 0;
	bra.uni 	$L__BB0_14;
$L__BB0_9:
	mov.b32 	%r6, %f412;
	shl.b32 	%r251, %r6, 8;
	or.b32  	%r7, %r251, -2147483648;
	mov.b64 	%rd238, 0;
	mov.b32 	%r602, 0;
$L__BB0_10:
	.pragma "nounroll";
	mul.wide.u32 	%rd64, %r602, 4;
	add.s64 	%rd66, %rd76, %rd64;
	ld.global.nc.u32 	%r252, [%rd66];
	mad.wide.u32 	%rd67, %r252, %r7, %rd238;
	shr.u64 	%rd238, %rd67, 32;
	add.s64 	%rd68, %rd2, %rd64;
	st.local.u32 	[%rd68], %rd67;
	add.s32 	%r602, %r602, 1;
	setp.ne.s32 	%p6, %r602, 6;
	@%p6 bra 	$L__BB0_10;
	shr.u32 	%r253, %r6, 23;
	st.local.u32 	[%rd2+24], %rd238;
	and.b32  	%r10, %r253, 31;
	and.b32  	%r254, %r253, 224;
	add.s32 	%r255, %r254, -128;
	shr.u32 	%r256, %r255, 5;
	mul.wide.u32 	%rd69, %r256, 4;
	sub.s64 	%rd6, %rd2, %rd69;
	ld.local.u32 	%r603, [%rd6+24];
	ld.local.u32 	%r604, [%rd6+20];
	setp.eq.s32 	%p7, %r10, 0;
	@%p7 bra 	$L__BB0_13;
	shf.l.wrap.b32 	%r603, %r604, %r603, %r10;
	ld.local.u32 	%r257, [%rd6+16];
	shf.l.wrap.b32 	%r604, %r257, %r604, %r10;
$L__BB0_13:
	shr.u32 	%r258, %r603, 30;
	shf.l.wrap.b32 	%r259, %r604, %r603, 2;
	shl.b32 	%r260, %r604, 2;
	shr.u32 	%r261, %r259, 31;
	add.s32 	%r262, %r261, %r258;
	neg.s32 	%r263, %r262;
	setp.lt.s32 	%p8, %r6, 0;
	selp.b32 	%r605, %r263, %r262, %p8;
	xor.b32  	%r264, %r259, %r6;
	shr.s32 	%r265, %r259, 31;
	xor.b32  	%r266, %r265, %r259;
	xor.b32  	%r267, %r265, %r260;
	cvt.u64.u32 	%rd70, %r266;
	shl.b64 	%rd71, %rd70, 32;
	cvt.u64.u32 	%rd72, %r267;
	or.b64  	%rd73, %rd71, %rd72;
	cvt.rn.f64.s64 	%fd1, %rd73;
	mul.f64 	%fd2, %fd1, 0d3BF921FB54442D19;
	cvt.rn.f32.f64 	%f111, %fd2;
	neg.f32 	%f112, %f111;
	setp.lt.s32 	%p9, %r264, 0;
	selp.f32 	%f410, %f112, %f111, %p9;
$L__BB0_14:
	setp.ltu.f32 	%p10, %f4, 0f47CE4780;
	mul.rn.f32 	%f114, %f410, %f410;
	and.b32  	%r269, %r605, 1;
	setp.eq.b32 	%p11, %r269, 1;
	selp.f32 	%f115, 0f3F800000, %f410, %p11;
	fma.rn.f32 	%f116, %f114, %f115, 0f00000000;
	fma.rn.f32 	%f117, %f114, 0f37CBAC00, 0fBAB607ED;
	selp.f32 	%f118, %f117, 0fB94D4153, %p11;
	selp.f32 	%f119, 0f3D2AAABB, 0f3C0885E4, %p11;
	fma.rn.f32 	%f120, %f118, %f114, %f119;
	selp.f32 	%f121, 0fBEFFFFFF, 0fBE2AAAA8, %p11;
	fma.rn.f32 	%f122, %f120, %f114, %f121;
	fma.rn.f32 	%f123, %f122, %f116, %f115;
	and.b32  	%r270, %r605, 2;
	setp.eq.s32 	%p12, %r270, 0;
	mov.f32 	%f124, 0f00000000;
	sub.f32 	%f125, %f124, %f123;
	selp.f32 	%f8, %f123, %f125, %p12;
	@%p10 bra 	$L__BB0_22;
	setp.neu.f32 	%p13, %f4, 0f7F800000;
	@%p13 bra 	$L__BB0_17;
	mov.f32 	%f128, 0f00000000;
	mul.rn.f32 	%f411, %f412, %f128;
	mov.b32 	%r609, 0;
	bra.uni 	$L__BB0_22;
$L__BB0_17:
	mov.b32 	%r19, %f412;
	shl.b32 	%r272, %r19, 8;
	or.b32  	%r20, %r272, -2147483648;
	mov.b64 	%rd239, 0;
	mov.b32 	%r606, 0;
$L__BB0_18:
	.pragma "nounroll";
	mul.wide.u32 	%rd75, %r606, 4;
	add.s64 	%rd77, %rd76, %rd75;
	ld.global.nc.u32 	%r273, [%rd77];
	mad.wide.u32 	%rd78, %r273, %r20, %rd239;
	shr.u64 	%rd239, %rd78, 32;
	add.s64 	%rd79, %rd1, %rd75;
	st.local.u32 	[%rd79], %rd78;
	add.s32 	%r606, %r606, 1;
	setp.ne.s32 	%p14, %r606, 6;
	@%p14 bra 	$L__BB0_18;
	shr.u32 	%r274, %r19, 23;
	st.local.u32 	[%rd1+24], %rd239;
	and.b32  	%r23, %r274, 31;
	and.b32  	%r275, %r274, 224;
	add.s32 	%r276, %r275, -128;
	shr.u32 	%r277, %r276, 5;
	mul.wide.u32 	%rd80, %r277, 4;
	sub.s64 	%rd9, %rd1, %rd80;
	ld.local.u32 	%r607, [%rd9+24];
	ld.local.u32 	%r608, [%rd9+20];
	setp.eq.s32 	%p15, %r23, 0;
	@%p15 bra 	$L__BB0_21;
	shf.l.wrap.b32 	%r607, %r608, %r607, %r23;
	ld.local.u32 	%r278, [%rd9+16];
	shf.l.wrap.b32 	%r608, %r278, %r608, %r23;
$L__BB0_21:
	shr.u32 	%r279, %r607, 30;
	shf.l.wrap.b32 	%r280, %r608, %r607, 2;
	shl.b32 	%r281, %r608, 2;
	shr.u32 	%r282, %r280, 31;
	add.s32 	%r283, %r282, %r279;
	neg.s32 	%r284, %r283;
	setp.lt.s32 	%p16, %r19, 0;
	selp.b32 	%r609, %r284, %r283, %p16;
	xor.b32  	%r285, %r280, %r19;
	shr.s32 	%r286, %r280, 31;
	xor.b32  	%r287, %r286, %r280;
	xor.b32  	%r288, %r286, %r281;
	cvt.u64.u32 	%rd81, %r287;
	shl.b64 	%rd82, %rd81, 32;
	cvt.u64.u32 	%rd83, %r288;
	or.b64  	%rd84, %rd82, %rd83;
	cvt.rn.f64.s64 	%fd3, %rd84;
	mul.f64 	%fd4, %fd3, 0d3BF921FB54442D19;
	cvt.rn.f32.f64 	%f126, %fd4;
	neg.f32 	%f127, %f126;
	setp.lt.s32 	%p17, %r285, 0;
	selp.f32 	%f411, %f127, %f126, %p17;
$L__BB0_22:
	add.s32 	%r290, %r609, 1;
	mul.rn.f32 	%f129, %f411, %f411;
	and.b32  	%r291, %r609, 1;
	setp.eq.b32 	%p18, %r291, 1;
	selp.f32 	%f130, %f411, 0f3F800000, %p18;
	fma.rn.f32 	%f131, %f129, %f130, 0f00000000;
	fma.rn.f32 	%f132, %f129, 0f37CBAC00, 0fBAB607ED;
	selp.f32 	%f133, 0fB94D4153, %f132, %p18;
	selp.f32 	%f134, 0f3C0885E4, 0f3D2AAABB, %p18;
	fma.rn.f32 	%f135, %f133, %f129, %f134;
	selp.f32 	%f136, 0fBE2AAAA8, 0fBEFFFFFF, %p18;
	fma.rn.f32 	%f137, %f135, %f129, %f136;
	fma.rn.f32 	%f138, %f137, %f131, %f130;
	and.b32  	%r292, %r290, 2;
	setp.eq.s32 	%p19, %r292, 0;
	mov.f32 	%f139, 0f00000000;
	sub.f32 	%f140, %f139, %f138;
	selp.f32 	%f141, %f138, %f140, %p19;
	abs.f32 	%f142, %f141;
	abs.f32 	%f143, %f8;
	add.f32 	%f412, %f143, %f142;
	add.s32 	%r601, %r601, 1;
	setp.ne.s32 	%p20, %r601, %r243;
	@%p20 bra 	$L__BB0_6;
$L__BB0_23:
	setp.ge.s32 	%p21, %r1, %r242;
	cvta.to.global.u64 	%rd85, %rd57;
	mul.wide.s32 	%rd86, %r1, 4;
	add.s64 	%rd10, %rd85, %rd86;
	@%p21 bra 	$L__BB0_25;
	st.global.f32 	[%rd10], %f412;
$L__BB0_25:
	bar.sync 	0;
	add.s32 	%r33, %r1, 512;
	setp.ge.s32 	%p22, %r33, %r242;
	@%p22 bra 	$L__BB0_27;
	ld.global.f32 	%f144, [%rd3+2048];
	st.shared.f32 	[%r2], %f144;
$L__BB0_27:
	setp.lt.s32 	%p23, %r243, 1;
	ld.shared.f32 	%f416, [%r2+1024];
	@%p23 bra 	$L__BB0_46;
	mov.b32 	%r610, 0;
	mov.u64 	%rd100, __cudart_i2opi_f;
$L__BB0_29:
	mul.f32 	%f145, %f416, 0f3F22F983;
	cvt.rni.s32.f32 	%r618, %f145;
	cvt.rn.f32.s32 	%f146, %r618;
	fma.rn.f32 	%f147, %f146, 0fBFC90FDA, %f416;
	fma.rn.f32 	%f148, %f146, 0fB3A22168, %f147;
	fma.rn.f32 	%f415, %f146, 0fA7C234C5, %f148;
	abs.f32 	%f17, %f416;
	setp.ltu.f32 	%p24, %f17, 0f47CE4780;
	mov.u32 	%r614, %r618;
	mov.f32 	%f414, %f415;
	@%p24 bra 	$L__BB0_37;
	setp.eq.f32 	%p25, %f17, 0f7F800000;
	@%p25 bra 	$L__BB0_36;
	mov.b32 	%r36, %f416;
	shl.b32 	%r295, %r36, 8;
	or.b32  	%r37, %r295, -2147483648;
	mov.b64 	%rd240, 0;
	mov.b32 	%r611, 0;
$L__BB0_32:
	.pragma "nounroll";
	mul.wide.u32 	%rd88, %r611, 4;
	add.s64 	%rd90, %rd100, %rd88;
	ld.global.nc.u32 	%r296, [%rd90];
	mad.wide.u32 	%rd91, %r296, %r37, %rd240;
	shr.u64 	%rd240, %rd91, 32;
	add.s64 	%rd92, %rd2, %rd88;
	st.local.u32 	[%rd92], %rd91;
	add.s32 	%r611, %r611, 1;
	setp.ne.s32 	%p26, %r611, 6;
	@%p26 bra 	$L__BB0_32;
	shr.u32 	%r297, %r36, 23;
	st.local.u32 	[%rd2+24], %rd240;
	and.b32  	%r40, %r297, 31;
	and.b32  	%r298, %r297, 224;
	add.s32 	%r299, %r298, -128;
	shr.u32 	%r300, %r299, 5;
	mul.wide.u32 	%rd93, %r300, 4;
	sub.s64 	%rd13, %rd2, %rd93;
	ld.local.u32 	%r612, [%rd13+24];
	ld.local.u32 	%r613, [%rd13+20];
	setp.eq.s32 	%p27, %r40, 0;
	@%p27 bra 	$L__BB0_35;
	shf.l.wrap.b32 	%r612, %r613, %r612, %r40;
	ld.local.u32 	%r301, [%rd13+16];
	shf.l.wrap.b32 	%r613, %r301, %r613, %r40;
$L__BB0_35:
	shr.u32 	%r302, %r612, 30;
	shf.l.wrap.b32 	%r303, %r613, %r612, 2;
	shl.b32 	%r304, %r613, 2;
	shr.u32 	%r305, %r303, 31;
	add.s32 	%r306, %r305, %r302;
	neg.s32 	%r307, %r306;
	setp.lt.s32 	%p28, %r36, 0;
	selp.b32 	%r614, %r307, %r306, %p28;
	xor.b32  	%r308, %r303, %r36;
	shr.s32 	%r309, %r303, 31;
	xor.b32  	%r310, %r309, %r303;
	xor.b32  	%r311, %r309, %r304;
	cvt.u64.u32 	%rd94, %r310;
	shl.b64 	%rd95, %rd94, 32;
	cvt.u64.u32 	%rd96, %r311;
	or.b64  	%rd97, %rd95, %rd96;
	cvt.rn.f64.s64 	%fd5, %rd97;
	mul.f64 	%fd6, %fd5, 0d3BF921FB54442D19;
	cvt.rn.f32.f64 	%f149, %fd6;
	neg.f32 	%f150, %f149;
	setp.lt.s32 	%p29, %r308, 0;
	selp.f32 	%f414, %f150, %f149, %p29;
	bra.uni 	$L__BB0_37;
$L__BB0_36:
	mov.f32 	%f151, 0f00000000;
	mul.rn.f32 	%f414, %f416, %f151;
	mov.b32 	%r614, 0;
$L__BB0_37:
	setp.ltu.f32 	%p30, %f17, 0f47CE4780;
	mul.rn.f32 	%f152, %f414, %f414;
	and.b32  	%r313, %r614, 1;
	setp.eq.b32 	%p31, %r313, 1;
	selp.f32 	%f153, 0f3F800000, %f414, %p31;
	fma.rn.f32 	%f154, %f152, %f153, 0f00000000;
	fma.rn.f32 	%f155, %f152, 0f37CBAC00, 0fBAB607ED;
	selp.f32 	%f156, %f155, 0fB94D4153, %p31;
	selp.f32 	%f157, 0f3D2AAABB, 0f3C0885E4, %p31;
	fma.rn.f32 	%f158, %f156, %f152, %f157;
	selp.f32 	%f159, 0fBEFFFFFF, 0fBE2AAAA8, %p31;
	fma.rn.f32 	%f160, %f158, %f152, %f159;
	fma.rn.f32 	%f161, %f160, %f154, %f153;
	and.b32  	%r314, %r614, 2;
	setp.eq.s32 	%p32, %r314, 0;
	mov.f32 	%f162, 0f00000000;
	sub.f32 	%f163, %f162, %f161;
	selp.f32 	%f21, %f161, %f163, %p32;
	@%p30 bra 	$L__BB0_45;
	setp.eq.f32 	%p33, %f17, 0f7F800000;
	@%p33 bra 	$L__BB0_44;
	mov.b32 	%r49, %f416;
	shl.b32 	%r316, %r49, 8;
	or.b32  	%r50, %r316, -2147483648;
	mov.b64 	%rd241, 0;
	mov.b32 	%r615, 0;
$L__BB0_40:
	.pragma "nounroll";
	mul.wide.u32 	%rd99, %r615, 4;
	add.s64 	%rd101, %rd100, %rd99;
	ld.global.nc.u32 	%r317, [%rd101];
	mad.wide.u32 	%rd102, %r317, %r50, %rd241;
	shr.u64 	%rd241, %rd102, 32;
	add.s64 	%rd103, %rd1, %rd99;
	st.local.u32 	[%rd103], %rd102;
	add.s32 	%r615, %r615, 1;
	setp.ne.s32 	%p34, %r615, 6;
	@%p34 bra 	$L__BB0_40;
	shr.u32 	%r318, %r49, 23;
	st.local.u32 	[%rd1+24], %rd241;
	and.b32  	%r53, %r318, 31;
	and.b32  	%r319, %r318, 224;
	add.s32 	%r320, %r319, -128;
	shr.u32 	%r321, %r320, 5;
	mul.wide.u32 	%rd104, %r321, 4;
	sub.s64 	%rd16, %rd1, %rd104;
	ld.local.u32 	%r616, [%rd16+24];
	ld.local.u32 	%r617, [%rd16+20];
	setp.eq.s32 	%p35, %r53, 0;
	@%p35 bra 	$L__BB0_43;
	shf.l.wrap.b32 	%r616, %r617, %r616, %r53;
	ld.local.u32 	%r322, [%rd16+16];
	shf.l.wrap.b32 	%r617, %r322, %r617, %r53;
$L__BB0_43:
	shr.u32 	%r323, %r616, 30;
	shf.l.wrap.b32 	%r324, %r617, %r616, 2;
	shl.b32 	%r325, %r617, 2;
	shr.u32 	%r326, %r324, 31;
	add.s32 	%r327, %r326, %r323;
	neg.s32 	%r328, %r327;
	setp.lt.s32 	%p36, %r49, 0;
	selp.b32 	%r618, %r328, %r327, %p36;
	xor.b32  	%r329, %r324, %r49;
	shr.s32 	%r330, %r324, 31;
	xor.b32  	%r331, %r330, %r324;
	xor.b32  	%r332, %r330, %r325;
	cvt.u64.u32 	%rd105, %r331;
	shl.b64 	%rd106, %rd105, 32;
	cvt.u64.u32 	%rd107, %r332;
	or.b64  	%rd108, %rd106, %rd107;
	cvt.rn.f64.s64 	%fd7, %rd108;
	mul.f64 	%fd8, %fd7, 0d3BF921FB54442D19;
	cvt.rn.f32.f64 	%f164, %fd8;
	neg.f32 	%f165, %f164;
	setp.lt.s32 	%p37, %r329, 0;
	selp.f32 	%f415, %f165, %f164, %p37;
	bra.uni 	$L__BB0_45;
$L__BB0_44:
	mov.f32 	%f166, 0f00000000;
	mul.rn.f32 	%f415, %f416, %f166;
	mov.b32 	%r618, 0;
$L__BB0_45:
	add.s32 	%r334, %r618, 1;
	mul.rn.f32 	%f167, %f415, %f415;
	and.b32  	%r335, %r618, 1;
	setp.eq.b32 	%p38, %r335, 1;
	selp.f32 	%f168, %f415, 0f3F800000, %p38;
	fma.rn.f32 	%f169, %f167, %f168, 0f00000000;
	fma.rn.f32 	%f170, %f167, 0f37CBAC00, 0fBAB607ED;
	selp.f32 	%f171, 0fB94D4153, %f170, %p38;
	selp.f32 	%f172, 0f3C0885E4, 0f3D2AAABB, %p38;
	fma.rn.f32 	%f173, %f171, %f167, %f172;
	selp.f32 	%f174, 0fBE2AAAA8, 0fBEFFFFFF, %p38;
	fma.rn.f32 	%f175, %f173, %f167, %f174;
	fma.rn.f32 	%f176, %f175, %f169, %f168;
	and.b32  	%r336, %r334, 2;
	setp.eq.s32 	%p39, %r336, 0;
	mov.f32 	%f177, 0f00000000;
	sub.f32 	%f178, %f177, %f176;
	selp.f32 	%f179, %f176, %f178, %p39;
	abs.f32 	%f180, %f179;
	abs.f32 	%f181, %f21;
	add.f32 	%f416, %f181, %f180;
	add.s32 	%r610, %r610, 1;
	setp.ne.s32 	%p40, %r610, %r243;
	@%p40 bra 	$L__BB0_29;
$L__BB0_46:
	setp.ge.s32 	%p41, %r3, %r242;
	@%p41 bra 	$L__BB0_48;
	st.global.f32 	[%rd10+1024], %f416;
$L__BB0_48:
	bar.sync 	0;
	add.s32 	%r63, %r1, 768;
	setp.ge.s32 	%p42, %r63, %r242;
	@%p42 bra 	$L__BB0_50;
	ld.global.f32 	%f182, [%rd3+3072];
	st.shared.f32 	[%r2+1024], %f182;
$L__BB0_50:
	setp.lt.s32 	%p43, %r243, 1;
	ld.shared.f32 	%f420, [%r2];
	@%p43 bra 	$L__BB0_69;
	mov.b32 	%r619, 0;
	mov.u64 	%rd122, __cudart_i2opi_f;
$L__BB0_52:
	mul.f32 	%f183, %f420, 0f3F22F983;
	cvt.rni.s32.f32 	%r627, %f183;
	cvt.rn.f32.s32 	%f184, %r627;
	fma.rn.f32 	%f185, %f184, 0fBFC90FDA, %f420;
	fma.rn.f32 	%f186, %f184, 0fB3A22168, %f185;
	fma.rn.f32 	%f419, %f184, 0fA7C234C5, %f186;
	abs.f32 	%f30, %f420;
	setp.ltu.f32 	%p44, %f30, 0f47CE4780;
	mov.u32 	%r623, %r627;
	mov.f32 	%f418, %f419;
	@%p44 bra 	$L__BB0_60;
	setp.eq.f32 	%p45, %f30, 0f7F800000;
	@%p45 bra 	$L__BB0_59;
	mov.b32 	%r66, %f420;
	shl.b32 	%r339, %r66, 8;
	or.b32  	%r67, %r339, -2147483648;
	mov.b64 	%rd242, 0;
	mov.b32 	%r620, 0;
$L__BB0_55:
	.pragma "nounroll";
	mul.wide.u32 	%rd110, %r620, 4;
	add.s64 	%rd112, %rd122, %rd110;
	ld.global.nc.u32 	%r340, [%rd112];
	mad.wide.u32 	%rd113, %r340, %r67, %rd242;
	shr.u64 	%rd242, %rd113, 32;
	add.s64 	%rd114, %rd2, %rd110;
	st.local.u32 	[%rd114], %rd113;
	add.s32 	%r620, %r620, 1;
	setp.ne.s32 	%p46, %r620, 6;
	@%p46 bra 	$L__BB0_55;
	shr.u32 	%r341, %r66, 23;
	st.local.u32 	[%rd2+24], %rd242;
	and.b32  	%r70, %r341, 31;
	and.b32  	%r342, %r341, 224;
	add.s32 	%r343, %r342, -128;
	shr.u32 	%r344, %r343, 5;
	mul.wide.u32 	%rd115, %r344, 4;
	sub.s64 	%rd19, %rd2, %rd115;
	ld.local.u32 	%r621, [%rd19+24];
	ld.local.u32 	%r622, [%rd19+20];
	setp.eq.s32 	%p47, %r70, 0;
	@%p47 bra 	$L__BB0_58;
	shf.l.wrap.b32 	%r621, %r622, %r621, %r70;
	ld.local.u32 	%r345, [%rd19+16];
	shf.l.wrap.b32 	%r622, %r345, %r622, %r70;
$L__BB0_58:
	shr.u32 	%r346, %r621, 30;
	shf.l.wrap.b32 	%r347, %r622, %r621, 2;
	shl.b32 	%r348, %r622, 2;
	shr.u32 	%r349, %r347, 31;
	add.s32 	%r350, %r349, %r346;
	neg.s32 	%r351, %r350;
	setp.lt.s32 	%p48, %r66, 0;
	selp.b32 	%r623, %r351, %r350, %p48;
	xor.b32  	%r352, %r347, %r66;
	shr.s32 	%r353, %r347, 31;
	xor.b32  	%r354, %r353, %r347;
	xor.b32  	%r355, %r353, %r348;
	cvt.u64.u32 	%rd116, %r354;
	shl.b64 	%rd117, %rd116, 32;
	cvt.u64.u32 	%rd118, %r355;
	or.b64  	%rd119, %rd117, %rd118;
	cvt.rn.f64.s64 	%fd9, %rd119;
	mul.f64 	%fd10, %fd9, 0d3BF921FB54442D19;
	cvt.rn.f32.f64 	%f187, %fd10;
	neg.f32 	%f188, %f187;
	setp.lt.s32 	%p49, %r352, 0;
	selp.f32 	%f418, %f188, %f187, %p49;
	bra.uni 	$L__BB0_60;
$L__BB0_59:
	mov.f32 	%f189, 0f00000000;
	mul.rn.f32 	%f418, %f420, %f189;
	mov.b32 	%r623, 0;
$L__BB0_60:
	setp.ltu.f32 	%p50, %f30, 0f47CE4780;
	mul.rn.f32 	%f190, %f418, %f418;
	and.b32  	%r357, %r623, 1;
	setp.eq.b32 	%p51, %r357, 1;
	selp.f32 	%f191, 0f3F800000, %f418, %p51;
	fma.rn.f32 	%f192, %f190, %f191, 0f00000000;
	fma.rn.f32 	%f193, %f190, 0f37CBAC00, 0fBAB607ED;
	selp.f32 	%f194, %f193, 0fB94D4153, %p51;
	selp.f32 	%f195, 0f3D2AAABB, 0f3C0885E4, %p51;
	fma.rn.f32 	%f196, %f194, %f190, %f195;
	selp.f32 	%f197, 0fBEFFFFFF, 0fBE2AAAA8, %p51;
	fma.rn.f32 	%f198, %f196, %f190, %f197;
	fma.rn.f32 	%f199, %f198, %f192, %f191;
	and.b32  	%r358, %r623, 2;
	setp.eq.s32 	%p52, %r358, 0;
	mov.f32 	%f200, 0f00000000;
	sub.f32 	%f201, %f200, %f199;
	selp.f32 	%f34, %f199, %f201, %p52;
	@%p50 bra 	$L__BB0_68;
	setp.eq.f32 	%p53, %f30, 0f7F800000;
	@%p53 bra 	$L__BB0_67;
	mov.b32 	%r79, %f420;
	shl.b32 	%r360, %r79, 8;
	or.b32  	%r80, %r360, -2147483648;
	mov.b64 	%rd243, 0;
	mov.b32 	%r624, 0;
$L__BB0_63:
	.pragma "nounroll";
	mul.wide.u32 	%rd121, %r624, 4;
	add.s64 	%rd123, %rd122, %rd121;
	ld.global.nc.u32 	%r361, [%rd123];
	mad.wide.u32 	%rd124, %r361, %r80, %rd243;
	shr.u64 	%rd243, %rd124, 32;
	add.s64 	%rd125, %rd1, %rd121;
	st.local.u32 	[%rd125], %rd124;
	add.s32 	%r624, %r624, 1;
	setp.ne.s32 	%p54, %r624, 6;
	@%p54 bra 	$L__BB0_63;
	shr.u32 	%r362, %r79, 23;
	st.local.u32 	[%rd1+24], %rd243;
	and.b32  	%r83, %r362, 31;
	and.b32  	%r363, %r362, 224;
	add.s32 	%r364, %r363, -128;
	shr.u32 	%r365, %r364, 5;
	mul.wide.u32 	%rd126, %r365, 4;
	sub.s64 	%rd22, %rd1, %rd126;
	ld.local.u32 	%r625, [%rd22+24];
	ld.local.u32 	%r626, [%rd22+20];
	setp.eq.s32 	%p55, %r83, 0;
	@%p55 bra 	$L__BB0_66;
	shf.l.wrap.b32 	%r625, %r626, %r625, %r83;
	ld.local.u32 	%r366, [%rd22+16];
	shf.l.wrap.b32 	%r626, %r366, %r626, %r83;
$L__BB0_66:
	shr.u32 	%r367, %r625, 30;
	shf.l.wrap.b32 	%r368, %r626, %r625, 2;
	shl.b32 	%r369, %r626, 2;
	shr.u32 	%r370, %r368, 31;
	add.s32 	%r371, %r370, %r367;
	neg.s32 	%r372, %r371;
	setp.lt.s32 	%p56, %r79, 0;
	selp.b32 	%r627, %r372, %r371, %p56;
	xor.b32  	%r373, %r368, %r79;
	shr.s32 	%r374, %r368, 31;
	xor.b32  	%r375, %r374, %r368;
	xor.b32  	%r376, %r374, %r369;
	cvt.u64.u32 	%rd127, %r375;
	shl.b64 	%rd128, %rd127, 32;
	cvt.u64.u32 	%rd129, %r376;
	or.b64  	%rd130, %rd128, %rd129;
	cvt.rn.f64.s64 	%fd11, %rd130;
	mul.f64 	%fd12, %fd11, 0d3BF921FB54442D19;
	cvt.rn.f32.f64 	%f202, %fd12;
	neg.f32 	%f203, %f202;
	setp.lt.s32 	%p57, %r373, 0;
	selp.f32 	%f419, %f203, %f202, %p57;
	bra.uni 	$L__BB0_68;
$L__BB0_67:
	mov.f32 	%f204, 0f00000000;
	mul.rn.f32 	%f419, %f420, %f204;
	mov.b32 	%r627, 0;
$L__BB0_68:
	add.s32 	%r378, %r627, 1;
	mul.rn.f32 	%f205, %f419, %f419;
	and.b32  	%r379, %r627, 1;
	setp.eq.b32 	%p58, %r379, 1;
	selp.f32 	%f206, %f419, 0f3F800000, %p58;
	fma.rn.f32 	%f207, %f205, %f206, 0f00000000;
	fma.rn.f32 	%f208, %f205, 0f37CBAC00, 0fBAB607ED;
	selp.f32 	%f209, 0fB94D4153, %f208, %p58;
	selp.f32 	%f210, 0f3C0885E4, 0f3D2AAABB, %p58;
	fma.rn.f32 	%f211, %f209, %f205, %f210;
	selp.f32 	%f212, 0fBE2AAAA8, 0fBEFFFFFF, %p58;
	fma.rn.f32 	%f213, %f211, %f205, %f212;
	fma.rn.f32 	%f214, %f213, %f207, %f206;
	and.b32  	%r380, %r378, 2;
	setp.eq.s32 	%p59, %r380, 0;
	mov.f32 	%f215, 0f00000000;
	sub.f32 	%f216, %f215, %f214;
	selp.f32 	%f217, %f214, %f216, %p59;
	abs.f32 	%f218, %f217;
	abs.f32 	%f219, %f34;
	add.f32 	%f420, %f219, %f218;
	add.s32 	%r619, %r619, 1;
	setp.ne.s32 	%p60, %r619, %r243;
	@%p60 bra 	$L__BB0_52;
$L__BB0_69:
	setp.ge.s32 	%p61, %r33, %r242;
	@%p61 bra 	$L__BB0_71;
	st.global.f32 	[%rd10+2048], %f420;
$L__BB0_71:
	bar.sync 	0;
	add.s32 	%r93, %r1, 1024;
	setp.ge.s32 	%p62, %r93, %r242;
	@%p62 bra 	$L__BB0_73;
	ld.global.f32 	%f220, [%rd3+4096];
	st.shared.f32 	[%r2], %f220;
$L__BB0_73:
	setp.lt.s32 	%p63, %r243, 1;
	ld.shared.f32 	%f424, [%r2+1024];
	@%p63 bra 	$L__BB0_92;
	mov.b32 	%r628, 0;
	mov.u64 	%rd144, __cudart_i2opi_f;
$L__BB0_75:
	mul.f32 	%f221, %f424, 0f3F22F983;
	cvt.rni.s32.f32 	%r636, %f221;
	cvt.rn.f32.s32 	%f222, %r636;
	fma.rn.f32 	%f223, %f222, 0fBFC90FDA, %f424;
	fma.rn.f32 	%f224, %f222, 0fB3A22168, %f223;
	fma.rn.f32 	%f423, %f222, 0fA7C234C5, %f224;
	abs.f32 	%f43, %f424;
	setp.ltu.f32 	%p64, %f43, 0f47CE4780;
	mov.u32 	%r632, %r636;
	mov.f32 	%f422, %f423;
	@%p64 bra 	$L__BB0_83;
	setp.eq.f32 	%p65, %f43, 0f7F800000;
	@%p65 bra 	$L__BB0_82;
	mov.b32 	%r96, %f424;
	shl.b32 	%r383, %r96, 8;
	or.b32  	%r97, %r383, -2147483648;
	mov.b64 	%rd244, 0;
	mov.b32 	%r629, 0;
$L__BB0_78:
	.pragma "nounroll";
	mul.wide.u32 	%rd132, %r629, 4;
	add.s64 	%rd134, %rd144, %rd132;
	ld.global.nc.u32 	%r384, [%rd134];
	mad.wide.u32 	%rd135, %r384, %r97, %rd244;
	shr.u64 	%rd244, %rd135, 32;
	add.s64 	%rd136, %rd2, %rd132;
	st.local.u32 	[%rd136], %rd135;
	add.s32 	%r629, %r629, 1;
	setp.ne.s32 	%p66, %r629, 6;
	@%p66 bra 	$L__BB0_78;
	shr.u32 	%r385, %r96, 23;
	st.local.u32 	[%rd2+24], %rd244;
	and.b32  	%r100, %r385, 31;
	and.b32  	%r386, %r385, 224;
	add.s32 	%r387, %r386, -128;
	shr.u32 	%r388, %r387, 5;
	mul.wide.u32 	%rd137, %r388, 4;
	sub.s64 	%rd25, %rd2, %rd137;
	ld.local.u32 	%r630, [%rd25+24];
	ld.local.u32 	%r631, [%rd25+20];
	setp.eq.s32 	%p67, %r100, 0;
	@%p67 bra 	$L__BB0_81;
	shf.l.wrap.b32 	%r630, %r631, %r630, %r100;
	ld.local.u32 	%r389, [%rd25+16];
	shf.l.wrap.b32 	%r631, %r389, %r631, %r100;
$L__BB0_81:
	shr.u32 	%r390, %r630, 30;
	shf.l.wrap.b32 	%r391, %r631, %r630, 2;
	shl.b32 	%r392, %r631, 2;
	shr.u32 	%r393, %r391, 31;
	add.s32 	%r394, %r393, %r390;
	neg.s32 	%r395, %r394;
	setp.lt.s32 	%p68, %r96, 0;
	selp.b32 	%r632, %r395, %r394, %p68;
	xor.b32  	%r396, %r391, %r96;
	shr.s32 	%r397, %r391, 31;
	xor.b32  	%r398, %r397, %r391;
	xor.b32  	%r399, %r397, %r392;
	cvt.u64.u32 	%rd138, %r398;
	shl.b64 	%rd139, %rd138, 32;
	cvt.u64.u32 	%rd140, %r399;
	or.b64  	%rd141, %rd139, %rd140;
	cvt.rn.f64.s64 	%fd13, %rd141;
	mul.f64 	%fd14, %fd13, 0d3BF921FB54442D19;
	cvt.rn.f32.f64 	%f225, %fd14;
	neg.f32 	%f226, %f225;
	setp.lt.s32 	%p69, %r396, 0;
	selp.f32 	%f422, %f226, %f225, %p69;
	bra.uni 	$L__BB0_83;
$L__BB0_82:
	mov.f32 	%f227, 0f00000000;
	mul.rn.f32 	%f422, %f424, %f227;
	mov.b32 	%r632, 0;
$L__BB0_83:
	setp.ltu.f32 	%p70, %f43, 0f47CE4780;
	mul.rn.f32 	%f228, %f422, %f422;
	and.b32  	%r401, %r632, 1;
	setp.eq.b32 	%p71, %r401, 1;
	selp.f32 	%f229, 0f3F800000, %f422, %p71;
	fma.rn.f32 	%f230, %f228, %f229, 0f00000000;
	fma.rn.f32 	%f231, %f228, 0f37CBAC00, 0fBAB607ED;
	selp.f32 	%f232, %f231, 0fB94D4153, %p71;
	selp.f32 	%f233, 0f3D2AAABB, 0f3C0885E4, %p71;
	fma.rn.f32 	%f234, %f232, %f228, %f233;
	selp.f32 	%f235, 0fBEFFFFFF, 0fBE2AAAA8, %p71;
	fma.rn.f32 	%f236, %f234, %f228, %f235;
	fma.rn.f32 	%f237, %f236, %f230, %f229;
	and.b32  	%r402, %r632, 2;
	setp.eq.s32 	%p72, %r402, 0;
	mov.f32 	%f238, 0f00000000;
	sub.f32 	%f239, %f238, %f237;
	selp.f32 	%f47, %f237, %f239, %p72;
	@%p70 bra 	$L__BB0_91;
	setp.eq.f32 	%p73, %f43, 0f7F800000;
	@%p73 bra 	$L__BB0_90;
	mov.b32 	%r109, %f424;
	shl.b32 	%r404, %r109, 8;
	or.b32  	%r110, %r404, -2147483648;
	mov.b64 	%rd245, 0;
	mov.b32 	%r633, 0;
$L__BB0_86:
	.pragma "nounroll";
	mul.wide.u32 	%rd143, %r633, 4;
	add.s64 	%rd145, %rd144, %rd143;
	ld.global.nc.u32 	%r405, [%rd145];
	mad.wide.u32 	%rd146, %r405, %r110, %rd245;
	shr.u64 	%rd245, %rd146, 32;
	add.s64 	%rd147, %rd1, %rd143;
	st.local.u32 	[%rd147], %rd146;
	add.s32 	%r633, %r633, 1;
	setp.ne.s32 	%p74, %r633, 6;
	@%p74 bra 	$L__BB0_86;
	shr.u32 	%r406, %r109, 23;
	st.local.u32 	[%rd1+24], %rd245;
	and.b32  	%r113, %r406, 31;
	and.b32  	%r407, %r406, 224;
	add.s32 	%r408, %r407, -128;
	shr.u32 	%r409, %r408, 5;
	mul.wide.u32 	%rd148, %r409, 4;
	sub.s64 	%rd28, %rd1, %rd148;
	ld.local.u32 	%r634, [%rd28+24];
	ld.local.u32 	%r635, [%rd28+20];
	setp.eq.s32 	%p75, %r113, 0;
	@%p75 bra 	$L__BB0_89;
	shf.l.wrap.b32 	%r634, %r635, %r634, %r113;
	ld.local.u32 	%r410, [%rd28+16];
	shf.l.wrap.b32 	%r635, %r410, %r635, %r113;
$L__BB0_89:
	shr.u32 	%r411, %r634, 30;
	shf.l.wrap.b32 	%r412, %r635, %r634, 2;
	shl.b32 	%r413, %r635, 2;
	shr.u32 	%r414, %r412, 31;
	add.s32 	%r415, %r414, %r411;
	neg.s32 	%r416, %r415;
	setp.lt.s32 	%p76, %r109, 0;
	selp.b32 	%r636, %r416, %r415, %p76;
	xor.b32  	%r417, %r412, %r109;
	shr.s32 	%r418, %r412, 31;
	xor.b32  	%r419, %r418, %r412;
	xor.b32  	%r420, %r418, %r413;
	cvt.u64.u32 	%rd149, %r419;
	shl.b64 	%rd150, %rd149, 32;
	cvt.u64.u32 	%rd151, %r420;
	or.b64  	%rd152, %rd150, %rd151;
	cvt.rn.f64.s64 	%fd15, %rd152;
	mul.f64 	%fd16, %fd15, 0d3BF921FB54442D19;
	cvt.rn.f32.f64 	%f240, %fd16;
	neg.f32 	%f241, %f240;
	setp.lt.s32 	%p77, %r417, 0;
	selp.f32 	%f423, %f241, %f240, %p77;
	bra.uni 	$L__BB0_91;
$L__BB0_90:
	mov.f32 	%f242, 0f00000000;
	mul.rn.f32 	%f423, %f424, %f242;
	mov.b32 	%r636, 0;
$L__BB0_91:
	add.s32 	%r422, %r636, 1;
	mul.rn.f32 	%f243, %f423, %f423;
	and.b32  	%r423, %r636, 1;
	setp.eq.b32 	%p78, %r423, 1;
	selp.f32 	%f244, %f423, 0f3F800000, %p78;
	fma.rn.f32 	%f245, %f243, %f244, 0f00000000;
	fma.rn.f32 	%f246, %f243, 0f37CBAC00, 0fBAB607ED;
	selp.f32 	%f247, 0fB94D4153, %f246, %p78;
	selp.f32 	%f248, 0f3C0885E4, 0f3D2AAABB, %p78;
	fma.rn.f32 	%f249, %f247, %f243, %f248;
	selp.f32 	%f250, 0fBE2AAAA8, 0fBEFFFFFF, %p78;
	fma.rn.f32 	%f251, %f249, %f243, %f250;
	fma.rn.f32 	%f252, %f251, %f245, %f244;
	and.b32  	%r424, %r422, 2;
	setp.eq.s32 	%p79, %r424, 0;
	mov.f32 	%f253, 0f00000000;
	sub.f32 	%f254, %f253, %f252;
	selp.f32 	%f255, %f252, %f254, %p79;
	abs.f32 	%f256, %f255;
	abs.f32 	%f257, %f47;
	add.f32 	%f424, %f257, %f256;
	add.s32 	%r628, %r628, 1;
	setp.ne.s32 	%p80, %r628, %r243;
	@%p80 bra 	$L__BB0_75;
$L__BB0_92:
	setp.ge.s32 	%p81, %r63, %r242;
	@%p81 bra 	$L__BB0_94;
	st.global.f32 	[%rd10+3072], %f424;
$L__BB0_94:
	bar.sync 	0;
	add.s32 	%r123, %r1, 1280;
	setp.ge.s32 	%p82, %r123, %r242;
	@%p82 bra 	$L__BB0_96;
	ld.global.f32 	%f258, [%rd3+5120];
	st.shared.f32 	[%r2+1024], %f258;
$L__BB0_96:
	setp.lt.s32 	%p83, %r243, 1;
	ld.shared.f32 	%f428, [%r2];
	@%p83 bra 	$L__BB0_115;
	mov.b32 	%r637, 0;
	mov.u64 	%rd166, __cudart_i2opi_f;
$L__BB0_98:
	mul.f32 	%f259, %f428, 0f3F22F983;
	cvt.rni.s32.f32 	%r645, %f259;
	cvt.rn.f32.s32 	%f260, %r645;
	fma.rn.f32 	%f261, %f260, 0fBFC90FDA, %f428;
	fma.rn.f32 	%f262, %f260, 0fB3A22168, %f261;
	fma.rn.f32 	%f427, %f260, 0fA7C234C5, %f262;
	abs.f32 	%f56, %f428;
	setp.ltu.f32 	%p84, %f56, 0f47CE4780;
	mov.u32 	%r641, %r645;
	mov.f32 	%f426, %f427;
	@%p84 bra 	$L__BB0_106;
	setp.eq.f32 	%p85, %f56, 0f7F800000;
	@%p85 bra 	$L__BB0_105;
	mov.b32 	%r126, %f428;
	shl.b32 	%r427, %r126, 8;
	or.b32  	%r127, %r427, -2147483648;
	mov.b64 	%rd246, 0;
	mov.b32 	%r638, 0;
$L__BB0_101:
	.pragma "nounroll";
	mul.wide.u32 	%rd154, %r638, 4;
	add.s64 	%rd156, %rd166, %rd154;
	ld.global.nc.u32 	%r428, [%rd156];
	mad.wide.u32 	%rd157, %r428, %r127, %rd246;
	shr.u64 	%rd246, %rd157, 32;
	add.s64 	%rd158, %rd2, %rd154;
	st.local.u32 	[%rd158], %rd157;
	add.s32 	%r638, %r638, 1;
	setp.ne.s32 	%p86, %r638, 6;
	@%p86 bra 	$L__BB0_101;
	shr.u32 	%r429, %r126, 23;
	st.local.u32 	[%rd2+24], %rd246;
	and.b32  	%r130, %r429, 31;
	and.b32  	%r430, %r429, 224;
	add.s32 	%r431, %r430, -128;
	shr.u32 	%r432, %r431, 5;
	mul.wide.u32 	%rd159, %r432, 4;
	sub.s64 	%rd31, %rd2, %rd159;
	ld.local.u32 	%r639, [%rd31+24];
	ld.local.u32 	%r640, [%rd31+20];
	setp.eq.s32 	%p87, %r130, 0;
	@%p87 bra 	$L__BB0_104;
	shf.l.wrap.b32 	%r639, %r640, %r639, %r130;
	ld.local.u32 	%r433, [%rd31+16];
	shf.l.wrap.b32 	%r640, %r433, %r640, %r130;
$L__BB0_104:
	shr.u32 	%r434, %r639, 30;
	shf.l.wrap.b32 	%r435, %r640, %r639, 2;
	shl.b32 	%r436, %r640, 2;
	shr.u32 	%r437, %r435, 31;
	add.s32 	%r438, %r437, %r434;
	neg.s32 	%r439, %r438;
	setp.lt.s32 	%p88, %r126, 0;
	selp.b32 	%r641, %r439, %r438, %p88;
	xor.b32  	%r440, %r435, %r126;
	shr.s32 	%r441, %r435, 31;
	xor.b32  	%r442, %r441, %r435;
	xor.b32  	%r443, %r441, %r436;
	cvt.u64.u32 	%rd160, %r442;
	shl.b64 	%rd161, %rd160, 32;
	cvt.u64.u32 	%rd162, %r443;
	or.b64  	%rd163, %rd161, %rd162;
	cvt.rn.f64.s64 	%fd17, %rd163;
	mul.f64 	%fd18, %fd17, 0d3BF921FB54442D19;
	cvt.rn.f32.f64 	%f263, %fd18;
	neg.f32 	%f264, %f263;
	setp.lt.s32 	%p89, %r440, 0;
	selp.f32 	%f426, %f264, %f263, %p89;
	bra.uni 	$L__BB0_106;
$L__BB0_105:
	mov.f32 	%f265, 0f00000000;
	mul.rn.f32 	%f426, %f428, %f265;
	mov.b32 	%r641, 0;
$L__BB0_106:
	setp.ltu.f32 	%p90, %f56, 0f47CE4780;
	mul.rn.f32 	%f266, %f426, %f426;
	and.b32  	%r445, %r641, 1;
	setp.eq.b32 	%p91, %r445, 1;
	selp.f32 	%f267, 0f3F800000, %f426, %p91;
	fma.rn.f32 	%f268, %f266, %f267, 0f00000000;
	fma.rn.f32 	%f269, %f266, 0f37CBAC00, 0fBAB607ED;
	selp.f32 	%f270, %f269, 0fB94D4153, %p91;
	selp.f32 	%f271, 0f3D2AAABB, 0f3C0885E4, %p91;
	fma.rn.f32 	%f272, %f270, %f266, %f271;
	selp.f32 	%f273, 0fBEFFFFFF, 0fBE2AAAA8, %p91;
	fma.rn.f32 	%f274, %f272, %f266, %f273;
	fma.rn.f32 	%f275, %f274, %f268, %f267;
	and.b32  	%r446, %r641, 2;
	setp.eq.s32 	%p92, %r446, 0;
	mov.f32 	%f276, 0f00000000;
	sub.f32 	%f277, %f276, %f275;
	selp.f32 	%f60, %f275, %f277, %p92;
	@%p90 bra 	$L__BB0_114;
	setp.eq.f32 	%p93, %f56, 0f7F800000;
	@%p93 bra 	$L__BB0_113;
	mov.b32 	%r139, %f428;
	shl.b32 	%r448, %r139, 8;
	or.b32  	%r140, %r448, -2147483648;
	mov.b64 	%rd247, 0;
	mov.b32 	%r642, 0;
$L__BB0_109:
	.pragma "nounroll";
	mul.wide.u32 	%rd165, %r642, 4;
	add.s64 	%rd167, %rd166, %rd165;
	ld.global.nc.u32 	%r449, [%rd167];
	mad.wide.u32 	%rd168, %r449, %r140, %rd247;
	shr.u64 	%rd247, %rd168, 32;
	add.s64 	%rd169, %rd1, %rd165;
	st.local.u32 	[%rd169], %rd168;
	add.s32 	%r642, %r642, 1;
	setp.ne.s32 	%p94, %r642, 6;
	@%p94 bra 	$L__BB0_109;
	shr.u32 	%r450, %r139, 23;
	st.local.u32 	[%rd1+24], %rd247;
	and.b32  	%r143, %r450, 31;
	and.b32  	%r451, %r450, 224;
	add.s32 	%r452, %r451, -128;
	shr.u32 	%r453, %r452, 5;
	mul.wide.u32 	%rd170, %r453, 4;
	sub.s64 	%rd34, %rd1, %rd170;
	ld.local.u32 	%r643, [%rd34+24];
	ld.local.u32 	%r644, [%rd34+20];
	setp.eq.s32 	%p95, %r143, 0;
	@%p95 bra 	$L__BB0_112;
	shf.l.wrap.b32 	%r643, %r644, %r643, %r143;
	ld.local.u32 	%r454, [%rd34+16];
	shf.l.wrap.b32 	%r644, %r454, %r644, %r143;
$L__BB0_112:
	shr.u32 	%r455, %r643, 30;
	shf.l.wrap.b32 	%r456, %r644, %r643, 2;
	shl.b32 	%r457, %r644, 2;
	shr.u32 	%r458, %r456, 31;
	add.s32 	%r459, %r458, %r455;
	neg.s32 	%r460, %r459;
	setp.lt.s32 	%p96, %r139, 0;
	selp.b32 	%r645, %r460, %r459, %p96;
	xor.b32  	%r461, %r456, %r139;
	shr.s32 	%r462, %r456, 31;
	xor.b32  	%r463, %r462, %r456;
	xor.b32  	%r464, %r462, %r457;
	cvt.u64.u32 	%rd171, %r463;
	shl.b64 	%rd172, %rd171, 32;
	cvt.u64.u32 	%rd173, %r464;
	or.b64  	%rd174, %rd172, %rd173;
	cvt.rn.f64.s64 	%fd19, %rd174;
	mul.f64 	%fd20, %fd19, 0d3BF921FB54442D19;
	cvt.rn.f32.f64 	%f278, %fd20;
	neg.f32 	%f279, %f278;
	setp.lt.s32 	%p97, %r461, 0;
	selp.f32 	%f427, %f279, %f278, %p97;
	bra.uni 	$L__BB0_114;
$L__BB0_113:
	mov.f32 	%f280, 0f00000000;
	mul.rn.f32 	%f427, %f428, %f280;
	mov.b32 	%r645, 0;
$L__BB0_114:
	add.s32 	%r466, %r645, 1;
	mul.rn.f32 	%f281, %f427, %f427;
	and.b32  	%r467, %r645, 1;
	setp.eq.b32 	%p98, %r467, 1;
	selp.f32 	%f282, %f427, 0f3F800000, %p98;
	fma.rn.f32 	%f283, %f281, %f282, 0f00000000;
	fma.rn.f32 	%f284, %f281, 0f37CBAC00, 0fBAB607ED;
	selp.f32 	%f285, 0fB94D4153, %f284, %p98;
	selp.f32 	%f286, 0f3C0885E4, 0f3D2AAABB, %p98;
	fma.rn.f32 	%f287, %f285, %f281, %f286;
	selp.f32 	%f288, 0fBE2AAAA8, 0fBEFFFFFF, %p98;
	fma.rn.f32 	%f289, %f287, %f281, %f288;
	fma.rn.f32 	%f290, %f289, %f283, %f282;
	and.b32  	%r468, %r466, 2;
	setp.eq.s32 	%p99, %r468, 0;
	mov.f32 	%f291, 0f00000000;
	sub.f32 	%f292, %f291, %f290;
	selp.f32 	%f293, %f290, %f292, %p99;
	abs.f32 	%f294, %f293;
	abs.f32 	%f295, %f60;
	add.f32 	%f428, %f295, %f294;
	add.s32 	%r637, %r637, 1;
	setp.ne.s32 	%p100, %r637, %r243;
	@%p100 bra 	$L__BB0_98;
$L__BB0_115:
	setp.ge.s32 	%p101, %r93, %r242;
	@%p101 bra 	$L__BB0_117;
	st.global.f32 	[%rd10+4096], %f428;
$L__BB0_117:
	bar.sync 	0;
	add.s32 	%r153, %r1, 1536;
	setp.ge.s32 	%p102, %r153, %r242;
	@%p102 bra 	$L__BB0_119;
	ld.global.f32 	%f296, [%rd3+6144];
	st.shared.f32 	[%r2], %f296;
$L__BB0_119:
	setp.lt.s32 	%p103, %r243, 1;
	ld.shared.f32 	%f432, [%r2+1024];
	@%p103 bra 	$L__BB0_138;
	mov.b32 	%r646, 0;
	mov.u64 	%rd188, __cudart_i2opi_f;
$L__BB0_121:
	mul.f32 	%f297, %f432, 0f3F22F983;
	cvt.rni.s32.f32 	%r654, %f297;
	cvt.rn.f32.s32 	%f298, %r654;
	fma.rn.f32 	%f299, %f298, 0fBFC90FDA, %f432;
	fma.rn.f32 	%f300, %f298, 0fB3A22168, %f299;
	fma.rn.f32 	%f431, %f298, 0fA7C234C5, %f300;
	abs.f32 	%f69, %f432;
	setp.ltu.f32 	%p104, %f69, 0f47CE4780;
	mov.u32 	%r650, %r654;
	mov.f32 	%f430, %f431;
	@%p104 bra 	$L__BB0_129;
	setp.eq.f32 	%p105, %f69, 0f7F800000;
	@%p105 bra 	$L__BB0_128;
	mov.b32 	%r156, %f432;
	shl.b32 	%r471, %r156, 8;
	or.b32  	%r157, %r471, -2147483648;
	mov.b64 	%rd248, 0;
	mov.b32 	%r647, 0;
$L__BB0_124:
	.pragma "nounroll";
	mul.wide.u32 	%rd176, %r647, 4;
	add.s64 	%rd178, %rd188, %rd176;
	ld.global.nc.u32 	%r472, [%rd178];
	mad.wide.u32 	%rd179, %r472, %r157, %rd248;
	shr.u64 	%rd248, %rd179, 32;
	add.s64 	%rd180, %rd2, %rd176;
	st.local.u32 	[%rd180], %rd179;
	add.s32 	%r647, %r647, 1;
	setp.ne.s32 	%p106, %r647, 6;
	@%p106 bra 	$L__BB0_124;
	shr.u32 	%r473, %r156, 23;
	st.local.u32 	[%rd2+24], %rd248;
	and.b32  	%r160, %r473, 31;
	and.b32  	%r474, %r473, 224;
	add.s32 	%r475, %r474, -128;
	shr.u32 	%r476, %r475, 5;
	mul.wide.u32 	%rd181, %r476, 4;
	sub.s64 	%rd37, %rd2, %rd181;
	ld.local.u32 	%r648, [%rd37+24];
	ld.local.u32 	%r649, [%rd37+20];
	setp.eq.s32 	%p107, %r160, 0;
	@%p107 bra 	$L__BB0_127;
	shf.l.wrap.b32 	%r648, %r649, %r648, %r160;
	ld.local.u32 	%r477, [%rd37+16];
	shf.l.wrap.b32 	%r649, %r477, %r649, %r160;
$L__BB0_127:
	shr.u32 	%r478, %r648, 30;
	shf.l.wrap.b32 	%r479, %r649, %r648, 2;
	shl.b32 	%r480, %r649, 2;
	shr.u32 	%r481, %r479, 31;
	add.s32 	%r482, %r481, %r478;
	neg.s32 	%r483, %r482;
	setp.lt.s32 	%p108, %r156, 0;
	selp.b32 	%r650, %r483, %r482, %p108;
	xor.b32  	%r484, %r479, %r156;
	shr.s32 	%r485, %r479, 31;
	xor.b32  	%r486, %r485, %r479;
	xor.b32  	%r487, %r485, %r480;
	cvt.u64.u32 	%rd182, %r486;
	shl.b64 	%rd183, %rd182, 32;
	cvt.u64.u32 	%rd184, %r487;
	or.b64  	%rd185, %rd183, %rd184;
	cvt.rn.f64.s64 	%fd21, %rd185;
	mul.f64 	%fd22, %fd21, 0d3BF921FB54442D19;
	cvt.rn.f32.f64 	%f301, %fd22;
	neg.f32 	%f302, %f301;
	setp.lt.s32 	%p109, %r484, 0;
	selp.f32 	%f430, %f302, %f301, %p109;
	bra.uni 	$L__BB0_129;
$L__BB0_128:
	mov.f32 	%f303, 0f00000000;
	mul.rn.f32 	%f430, %f432, %f303;
	mov.b32 	%r650, 0;
$L__BB0_129:
	setp.ltu.f32 	%p110, %f69, 0f47CE4780;
	mul.rn.f32 	%f304, %f430, %f430;
	and.b32  	%r489, %r650, 1;
	setp.eq.b32 	%p111, %r489, 1;
	selp.f32 	%f305, 0f3F800000, %f430, %p111;
	fma.rn.f32 	%f306, %f304, %f305, 0f00000000;
	fma.rn.f32 	%f307, %f304, 0f37CBAC00, 0fBAB607ED;
	selp.f32 	%f308, %f307, 0fB94D4153, %p111;
	selp.f32 	%f309, 0f3D2AAABB, 0f3C0885E4, %p111;
	fma.rn.f32 	%f310, %f308, %f304, %f309;
	selp.f32 	%f311, 0fBEFFFFFF, 0fBE2AAAA8, %p111;
	fma.rn.f32 	%f312, %f310, %f304, %f311;
	fma.rn.f32 	%f313, %f312, %f306, %f305;
	and.b32  	%r490, %r650, 2;
	setp.eq.s32 	%p112, %r490, 0;
	mov.f32 	%f314, 0f00000000;
	sub.f32 	%f315, %f314, %f313;
	selp.f32 	%f73, %f313, %f315, %p112;
	@%p110 bra 	$L__BB0_137;
	setp.eq.f32 	%p113, %f69, 0f7F800000;
	@%p113 bra 	$L__BB0_136;
	mov.b32 	%r169, %f432;
	shl.b32 	%r492, %r169, 8;
	or.b32  	%r170, %r492, -2147483648;
	mov.b64 	%rd249, 0;
	mov.b32 	%r651, 0;
$L__BB0_132:
	.pragma "nounroll";
	mul.wide.u32 	%rd187, %r651, 4;
	add.s64 	%rd189, %rd188, %rd187;
	ld.global.nc.u32 	%r493, [%rd189];
	mad.wide.u32 	%rd190, %r493, %r170, %rd249;
	shr.u64 	%rd249, %rd190, 32;
	add.s64 	%rd191, %rd1, %rd187;
	st.local.u32 	[%rd191], %rd190;
	add.s32 	%r651, %r651, 1;
	setp.ne.s32 	%p114, %r651, 6;
	@%p114 bra 	$L__BB0_132;
	shr.u32 	%r494, %r169, 23;
	st.local.u32 	[%rd1+24], %rd249;
	and.b32  	%r173, %r494, 31;
	and.b32  	%r495, %r494, 224;
	add.s32 	%r496, %r495, -128;
	shr.u32 	%r497, %r496, 5;
	mul.wide.u32 	%rd192, %r497, 4;
	sub.s64 	%rd40, %rd1, %rd192;
	ld.local.u32 	%r652, [%rd40+24];
	ld.local.u32 	%r653, [%rd40+20];
	setp.eq.s32 	%p115, %r173, 0;
	@%p115 bra 	$L__BB0_135;
	shf.l.wrap.b32 	%r652, %r653, %r652, %r173;
	ld.local.u32 	%r498, [%rd40+16];
	shf.l.wrap.b32 	%r653, %r498, %r653, %r173;
$L__BB0_135:
	shr.u32 	%r499, %r652, 30;
	shf.l.wrap.b32 	%r500, %r653, %r652, 2;
	shl.b32 	%r501, %r653, 2;
	shr.u32 	%r502, %r500, 31;
	add.s32 	%r503, %r502, %r499;
	neg.s32 	%r504, %r503;
	setp.lt.s32 	%p116, %r169, 0;
	selp.b32 	%r654, %r504, %r503, %p116;
	xor.b32  	%r505, %r500, %r169;
	shr.s32 	%r506, %r500, 31;
	xor.b32  	%r507, %r506, %r500;
	xor.b32  	%r508, %r506, %r501;
	cvt.u64.u32 	%rd193, %r507;
	shl.b64 	%rd194, %rd193, 32;
	cvt.u64.u32 	%rd195, %r508;
	or.b64  	%rd196, %rd194, %rd195;
	cvt.rn.f64.s64 	%fd23, %rd196;
	mul.f64 	%fd24, %fd23, 0d3BF921FB54442D19;
	cvt.rn.f32.f64 	%f316, %fd24;
	neg.f32 	%f317, %f316;
	setp.lt.s32 	%p117, %r505, 0;
	selp.f32 	%f431, %f317, %f316, %p117;
	bra.uni 	$L__BB0_137;
$L__BB0_136:
	mov.f32 	%f318, 0f00000000;
	mul.rn.f32 	%f431, %f432, %f318;
	mov.b32 	%r654, 0;
$L__BB0_137:
	add.s32 	%r510, %r654, 1;
	mul.rn.f32 	%f319, %f431, %f431;
	and.b32  	%r511, %r654, 1;
	setp.eq.b32 	%p118, %r511, 1;
	selp.f32 	%f320, %f431, 0f3F800000, %p118;
	fma.rn.f32 	%f321, %f319, %f320, 0f00000000;
	fma.rn.f32 	%f322, %f319, 0f37CBAC00, 0fBAB607ED;
	selp.f32 	%f323, 0fB94D4153, %f322, %p118;
	selp.f32 	%f324, 0f3C0885E4, 0f3D2AAABB, %p118;
	fma.rn.f32 	%f325, %f323, %f319, %f324;
	selp.f32 	%f326, 0fBE2AAAA8, 0fBEFFFFFF, %p118;
	fma.rn.f32 	%f327, %f325, %f319, %f326;
	fma.rn.f32 	%f328, %f327, %f321, %f320;
	and.b32  	%r512, %r510, 2;
	setp.eq.s32 	%p119, %r512, 0;
	mov.f32 	%f329, 0f00000000;
	sub.f32 	%f330, %f329, %f328;
	selp.f32 	%f331, %f328, %f330, %p119;
	abs.f32 	%f332, %f331;
	abs.f32 	%f333, %f73;
	add.f32 	%f432, %f333, %f332;
	add.s32 	%r646, %r646, 1;
	setp.ne.s32 	%p120, %r646, %r243;
	@%p120 bra 	$L__BB0_121;
$L__BB0_138:
	setp.ge.s32 	%p121, %r123, %r242;
	@%p121 bra 	$L__BB0_140;
	st.global.f32 	[%rd10+5120], %f432;
$L__BB0_140:
	bar.sync 	0;
	add.s32 	%r183, %r1, 1792;
	setp.ge.s32 	%p122, %r183, %r242;
	@%p122 bra 	$L__BB0_142;
	ld.global.f32 	%f334, [%rd3+7168];
	st.shared.f32 	[%r2+1024], %f334;
$L__BB0_142:
	setp.lt.s32 	%p123, %r243, 1;
	ld.shared.f32 	%f436, [%r2];
	@%p123 bra 	$L__BB0_161;
	mov.b32 	%r655, 0;
	mov.u64 	%rd210, __cudart_i2opi_f;
$L__BB0_144:
	mul.f32 	%f335, %f436, 0f3F22F983;
	cvt.rni.s32.f32 	%r663, %f335;
	cvt.rn.f32.s32 	%f336, %r663;
	fma.rn.f32 	%f337, %f336, 0fBFC90FDA, %f436;
	fma.rn.f32 	%f338, %f336, 0fB3A22168, %f337;
	fma.rn.f32 	%f435, %f336, 0fA7C234C5, %f338;
	abs.f32 	%f82, %f436;
	setp.ltu.f32 	%p124, %f82, 0f47CE4780;
	mov.u32 	%r659, %r663;
	mov.f32 	%f434, %f435;
	@%p124 bra 	$L__BB0_152;
	setp.eq.f32 	%p125, %f82, 0f7F800000;
	@%p125 bra 	$L__BB0_151;
	mov.b32 	%r186, %f436;
	shl.b32 	%r515, %r186, 8;
	or.b32  	%r187, %r515, -2147483648;
	mov.b64 	%rd250, 0;
	mov.b32 	%r656, 0;
$L__BB0_147:
	.pragma "nounroll";
	mul.wide.u32 	%rd198, %r656, 4;
	add.s64 	%rd200, %rd210, %rd198;
	ld.global.nc.u32 	%r516, [%rd200];
	mad.wide.u32 	%rd201, %r516, %r187, %rd250;
	shr.u64 	%rd250, %rd201, 32;
	add.s64 	%rd202, %rd2, %rd198;
	st.local.u32 	[%rd202], %rd201;
	add.s32 	%r656, %r656, 1;
	setp.ne.s32 	%p126, %r656, 6;
	@%p126 bra 	$L__BB0_147;
	shr.u32 	%r517, %r186, 23;
	st.local.u32 	[%rd2+24], %rd250;
	and.b32  	%r190, %r517, 31;
	and.b32  	%r518, %r517, 224;
	add.s32 	%r519, %r518, -128;
	shr.u32 	%r520, %r519, 5;
	mul.wide.u32 	%rd203, %r520, 4;
	sub.s64 	%rd43, %rd2, %rd203;
	ld.local.u32 	%r657, [%rd43+24];
	ld.local.u32 	%r658, [%rd43+20];
	setp.eq.s32 	%p127, %r190, 0;
	@%p127 bra 	$L__BB0_150;
	shf.l.wrap.b32 	%r657, %r658, %r657, %r190;
	ld.local.u32 	%r521, [%rd43+16];
	shf.l.wrap.b32 	%r658, %r521, %r658, %r190;
$L__BB0_150:
	shr.u32 	%r522, %r657, 30;
	shf.l.wrap.b32 	%r523, %r658, %r657, 2;
	shl.b32 	%r524, %r658, 2;
	shr.u32 	%r525, %r523, 31;
	add.s32 	%r526, %r525, %r522;
	neg.s32 	%r527, %r526;
	setp.lt.s32 	%p128, %r186, 0;
	selp.b32 	%r659, %r527, %r526, %p128;
	xor.b32  	%r528, %r523, %r186;
	shr.s32 	%r529, %r523, 31;
	xor.b32  	%r530, %r529, %r523;
	xor.b32  	%r531, %r529, %r524;
	cvt.u64.u32 	%rd204, %r530;
	shl.b64 	%rd205, %rd204, 32;
	cvt.u64.u32 	%rd206, %r531;
	or.b64  	%rd207, %rd205, %rd206;
	cvt.rn.f64.s64 	%fd25, %rd207;
	mul.f64 	%fd26, %fd25, 0d3BF921FB54442D19;
	cvt.rn.f32.f64 	%f339, %fd26;
	neg.f32 	%f340, %f339;
	setp.lt.s32 	%p129, %r528, 0;
	selp.f32 	%f434, %f340, %f339, %p129;
	bra.uni 	$L__BB0_152;
$L__BB0_151:
	mov.f32 	%f341, 0f00000000;
	mul.rn.f32 	%f434, %f436, %f341;
	mov.b32 	%r659, 0;
$L__BB0_152:
	setp.ltu.f32 	%p130, %f82, 0f47CE4780;
	mul.rn.f32 	%f342, %f434, %f434;
	and.b32  	%r533, %r659, 1;
	setp.eq.b32 	%p131, %r533, 1;
	selp.f32 	%f343, 0f3F800000, %f434, %p131;
	fma.rn.f32 	%f344, %f342, %f343, 0f00000000;
	fma.rn.f32 	%f345, %f342, 0f37CBAC00, 0fBAB607ED;
	selp.f32 	%f346, %f345, 0fB94D4153, %p131;
	selp.f32 	%f347, 0f3D2AAABB, 0f3C0885E4, %p131;
	fma.rn.f32 	%f348, %f346, %f342, %f347;
	selp.f32 	%f349, 0fBEFFFFFF, 0fBE2AAAA8, %p131;
	fma.rn.f32 	%f350, %f348, %f342, %f349;
	fma.rn.f32 	%f351, %f350, %f344, %f343;
	and.b32  	%r534, %r659, 2;
	setp.eq.s32 	%p132, %r534, 0;
	mov.f32 	%f352, 0f00000000;
	sub.f32 	%f353, %f352, %f351;
	selp.f32 	%f86, %f351, %f353, %p132;
	@%p130 bra 	$L__BB0_160;
	setp.eq.f32 	%p133, %f82, 0f7F800000;
	@%p133 bra 	$L__BB0_159;
	mov.b32 	%r199, %f436;
	shl.b32 	%r536, %r199, 8;
	or.b32  	%r200, %r536, -2147483648;
	mov.b64 	%rd251, 0;
	mov.b32 	%r660, 0;
$L__BB0_155:
	.pragma "nounroll";
	mul.wide.u32 	%rd209, %r660, 4;
	add.s64 	%rd211, %rd210, %rd209;
	ld.global.nc.u32 	%r537, [%rd211];
	mad.wide.u32 	%rd212, %r537, %r200, %rd251;
	shr.u64 	%rd251, %rd212, 32;
	add.s64 	%rd213, %rd1, %rd209;
	st.local.u32 	[%rd213], %rd212;
	add.s32 	%r660, %r660, 1;
	setp.ne.s32 	%p134, %r660, 6;
	@%p134 bra 	$L__BB0_155;
	shr.u32 	%r538, %r199, 23;
	st.local.u32 	[%rd1+24], %rd251;
	and.b32  	%r203, %r538, 31;
	and.b32  	%r539, %r538, 224;
	add.s32 	%r540, %r539, -128;
	shr.u32 	%r541, %r540, 5;
	mul.wide.u32 	%rd214, %r541, 4;
	sub.s64 	%rd46, %rd1, %rd214;
	ld.local.u32 	%r661, [%rd46+24];
	ld.local.u32 	%r662, [%rd46+20];
	setp.eq.s32 	%p135, %r203, 0;
	@%p135 bra 	$L__BB0_158;
	shf.l.wrap.b32 	%r661, %r662, %r661, %r203;
	ld.local.u32 	%r542, [%rd46+16];
	shf.l.wrap.b32 	%r662, %r542, %r662, %r203;
$L__BB0_158:
	shr.u32 	%r543, %r661, 30;
	shf.l.wrap.b32 	%r544, %r662, %r661, 2;
	shl.b32 	%r545, %r662, 2;
	shr.u32 	%r546, %r544, 31;
	add.s32 	%r547, %r546, %r543;
	neg.s32 	%r548, %r547;
	setp.lt.s32 	%p136, %r199, 0;
	selp.b32 	%r663, %r548, %r547, %p136;
	xor.b32  	%r549, %r544, %r199;
	shr.s32 	%r550, %r544, 31;
	xor.b32  	%r551, %r550, %r544;
	xor.b32  	%r552, %r550, %r545;
	cvt.u64.u32 	%rd215, %r551;
	shl.b64 	%rd216, %rd215, 32;
	cvt.u64.u32 	%rd217, %r552;
	or.b64  	%rd218, %rd216, %rd217;
	cvt.rn.f64.s64 	%fd27, %rd218;
	mul.f64 	%fd28, %fd27, 0d3BF921FB54442D19;
	cvt.rn.f32.f64 	%f354, %fd28;
	neg.f32 	%f355, %f354;
	setp.lt.s32 	%p137, %r549, 0;
	selp.f32 	%f435, %f355, %f354, %p137;
	bra.uni 	$L__BB0_160;
$L__BB0_159:
	mov.f32 	%f356, 0f00000000;
	mul.rn.f32 	%f435, %f436, %f356;
	mov.b32 	%r663, 0;
$L__BB0_160:
	add.s32 	%r554, %r663, 1;
	mul.rn.f32 	%f357, %f435, %f435;
	and.b32  	%r555, %r663, 1;
	setp.eq.b32 	%p138, %r555, 1;
	selp.f32 	%f358, %f435, 0f3F800000, %p138;
	fma.rn.f32 	%f359, %f357, %f358, 0f00000000;
	fma.rn.f32 	%f360, %f357, 0f37CBAC00, 0fBAB607ED;
	selp.f32 	%f361, 0fB94D4153, %f360, %p138;
	selp.f32 	%f362, 0f3C0885E4, 0f3D2AAABB, %p138;
	fma.rn.f32 	%f363, %f361, %f357, %f362;
	selp.f32 	%f364, 0fBE2AAAA8, 0fBEFFFFFF, %p138;
	fma.rn.f32 	%f365, %f363, %f357, %f364;
	fma.rn.f32 	%f366, %f365, %f359, %f358;
	and.b32  	%r556, %r554, 2;
	setp.eq.s32 	%p139, %r556, 0;
	mov.f32 	%f367, 0f00000000;
	sub.f32 	%f368, %f367, %f366;
	selp.f32 	%f369, %f366, %f368, %p139;
	abs.f32 	%f370, %f369;
	abs.f32 	%f371, %f86;
	add.f32 	%f436, %f371, %f370;
	add.s32 	%r655, %r655, 1;
	setp.ne.s32 	%p140, %r655, %r243;
	@%p140 bra 	$L__BB0_144;
$L__BB0_161:
	setp.ge.s32 	%p141, %r153, %r242;
	@%p141 bra 	$L__BB0_163;
	st.global.f32 	[%rd10+6144], %f436;
$L__BB0_163:
	setp.lt.s32 	%p142, %r243, 1;
	bar.sync 	0;
	ld.shared.f32 	%f440, [%r2+1024];
	@%p142 bra 	$L__BB0_182;
	mov.b32 	%r664, 0;
	mov.u64 	%rd229, __cudart_i2opi_f;
$L__BB0_165:
	mul.f32 	%f372, %f440, 0f3F22F983;
	cvt.rni.s32.f32 	%r672, %f372;
	cvt.rn.f32.s32 	%f373, %r672;
	fma.rn.f32 	%f374, %f373, 0fBFC90FDA, %f440;
	fma.rn.f32 	%f375, %f373, 0fB3A22168, %f374;
	fma.rn.f32 	%f439, %f373, 0fA7C234C5, %f375;
	abs.f32 	%f95, %f440;
	setp.ltu.f32 	%p143, %f95, 0f47CE4780;
	mov.u32 	%r668, %r672;
	mov.f32 	%f438, %f439;
	@%p143 bra 	$L__BB0_173;
	setp.eq.f32 	%p144, %f95, 0f7F800000;
	@%p144 bra 	$L__BB0_172;
	mov.b32 	%r215, %f440;
	shl.b32 	%r559, %r215, 8;
	or.b32  	%r216, %r559, -2147483648;
	mov.b64 	%rd254, 0;
	mov.b32 	%r665, 0;
	mov.u64 	%rd252, %rd229;
	mov.u64 	%rd253, %rd2;
$L__BB0_168:
	.pragma "nounroll";
	ld.global.nc.u32 	%r560, [%rd252];
	mad.wide.u32 	%rd221, %r560, %r216, %rd254;
	shr.u64 	%rd254, %rd221, 32;
	st.local.u32 	[%rd253], %rd221;
	add.s32 	%r665, %r665, 1;
	add.s64 	%rd253, %rd253, 4;
	add.s64 	%rd252, %rd252, 4;
	setp.ne.s32 	%p145, %r665, 6;
	@%p145 bra 	$L__BB0_168;
	shr.u32 	%r561, %r215, 23;
	st.local.u32 	[%rd2+24], %rd254;
	and.b32  	%r219, %r561, 31;
	and.b32  	%r562, %r561, 224;
	add.s32 	%r563, %r562, -128;
	shr.u32 	%r564, %r563, 5;
	mul.wide.u32 	%rd222, %r564, 4;
	sub.s64 	%rd53, %rd2, %rd222;
	ld.local.u32 	%r666, [%rd53+24];
	ld.local.u32 	%r667, [%rd53+20];
	setp.eq.s32 	%p146, %r219, 0;
	@%p146 bra 	$L__BB0_171;
	shf.l.wrap.b32 	%r666, %r667, %r666, %r219;
	ld.local.u32 	%r565, [%rd53+16];
	shf.l.wrap.b32 	%r667, %r565, %r667, %r219;
$L__BB0_171:
	shr.u32 	%r566, %r666, 30;
	shf.l.wrap.b32 	%r567, %r667, %r666, 2;
	shl.b32 	%r568, %r667, 2;
	shr.u32 	%r569, %r567, 31;
	add.s32 	%r570, %r569, %r566;
	neg.s32 	%r571, %r570;
	setp.lt.s32 	%p147, %r215, 0;
	selp.b32 	%r668, %r571, %r570, %p147;
	xor.b32  	%r572, %r567, %r215;
	shr.s32 	%r573, %r567, 31;
	xor.b32  	%r574, %r573, %r567;
	xor.b32  	%r575, %r573, %r568;
	cvt.u64.u32 	%rd223, %r574;
	shl.b64 	%rd224, %rd223, 32;
	cvt.u64.u32 	%rd225, %r575;
	or.b64  	%rd226, %rd224, %rd225;
	cvt.rn.f64.s64 	%fd29, %rd226;
	mul.f64 	%fd30, %fd29, 0d3BF921FB54442D19;
	cvt.rn.f32.f64 	%f376, %fd30;
	neg.f32 	%f377, %f376;
	setp.lt.s32 	%p148, %r572, 0;
	selp.f32 	%f438, %f377, %f376, %p148;
	bra.uni 	$L__BB0_173;
$L__BB0_172:
	mov.f32 	%f378, 0f00000000;
	mul.rn.f32 	%f438, %f440, %f378;
	mov.b32 	%r668, 0;
$L__BB0_173:
	setp.ltu.f32 	%p149, %f95, 0f47CE4780;
	mul.rn.f32 	%f379, %f438, %f438;
	and.b32  	%r577, %r668, 1;
	setp.eq.b32 	%p150, %r577, 1;
	selp.f32 	%f380, 0f3F800000, %f438, %p150;
	fma.rn.f32 	%f381, %f379, %f380, 0f00000000;
	fma.rn.f32 	%f382, %f379, 0f37CBAC00, 0fBAB607ED;
	selp.f32 	%f383, %f382, 0fB94D4153, %p150;
	selp.f32 	%f384, 0f3D2AAABB, 0f3C0885E4, %p150;
	fma.rn.f32 	%f385, %f383, %f379, %f384;
	selp.f32 	%f386, 0fBEFFFFFF, 0fBE2AAAA8, %p150;
	fma.rn.f32 	%f387, %f385, %f379, %f386;
	fma.rn.f32 	%f388, %f387, %f381, %f380;
	and.b32  	%r578, %r668, 2;
	setp.eq.s32 	%p151, %r578, 0;
	mov.f32 	%f389, 0f00000000;
	sub.f32 	%f390, %f389, %f388;
	selp.f32 	%f99, %f388, %f390, %p151;
	@%p149 bra 	$L__BB0_181;
	setp.eq.f32 	%p152, %f95, 0f7F800000;
	@%p152 bra 	$L__BB0_180;
	mov.b32 	%r228, %f440;
	shl.b32 	%r580, %r228, 8;
	or.b32  	%r229, %r580, -2147483648;
	mov.b64 	%rd255, 0;
	mov.b32 	%r669, 0;
$L__BB0_176:
	.pragma "nounroll";
	mul.wide.u32 	%rd228, %r669, 4;
	add.s64 	%rd230, %rd229, %rd228;
	ld.global.nc.u32 	%r581, [%rd230];
	mad.wide.u32 	%rd231, %r581, %r229, %rd255;
	shr.u64 	%rd255, %rd231, 32;
	add.s64 	%rd232, %rd1, %rd228;
	st.local.u32 	[%rd232], %rd231;
	add.s32 	%r669, %r669, 1;
	setp.ne.s32 	%p153, %r669, 6;
	@%p153 bra 	$L__BB0_176;
	shr.u32 	%r582, %r228, 23;
	st.local.u32 	[%rd1+24], %rd255;
	and.b32  	%r232, %r582, 31;
	and.b32  	%r583, %r582, 224;
	add.s32 	%r584, %r583, -128;
	shr.u32 	%r585, %r584, 5;
	mul.wide.u32 	%rd233, %r585, 4;
	sub.s64 	%rd56, %rd1, %rd233;
	ld.local.u32 	%r670, [%rd56+24];
	ld.local.u32 	%r671, [%rd56+20];
	setp.eq.s32 	%p154, %r232, 0;
	@%p154 bra 	$L__BB0_179;
	shf.l.wrap.b32 	%r670, %r671, %r670, %r232;
	ld.local.u32 	%r586, [%rd56+16];
	shf.l.wrap.b32 	%r671, %r586, %r671, %r232;
$L__BB0_179:
	shr.u32 	%r587, %r670, 30;
	shf.l.wrap.b32 	%r588, %r671, %r670, 2;
	shl.b32 	%r589, %r671, 2;
	shr.u32 	%r590, %r588, 31;
	add.s32 	%r591, %r590, %r587;
	neg.s32 	%r592, %r591;
	setp.lt.s32 	%p155, %r228, 0;
	selp.b32 	%r672, %r592, %r591, %p155;
	xor.b32  	%r593, %r588, %r228;
	shr.s32 	%r594, %r588, 31;
	xor.b32  	%r595, %r594, %r588;
	xor.b32  	%r596, %r594, %r589;
	cvt.u64.u32 	%rd234, %r595;
	shl.b64 	%rd235, %rd234, 32;
	cvt.u64.u32 	%rd236, %r596;
	or.b64  	%rd237, %rd235, %rd236;
	cvt.rn.f64.s64 	%fd31, %rd237;
	mul.f64 	%fd32, %fd31, 0d3BF921FB54442D19;
	cvt.rn.f32.f64 	%f391, %fd32;
	neg.f32 	%f392, %f391;
	setp.lt.s32 	%p156, %r593, 0;
	selp.f32 	%f439, %f392, %f391, %p156;
	bra.uni 	$L__BB0_181;
$L__BB0_180:
	mov.f32 	%f393, 0f00000000;
	mul.rn.f32 	%f439, %f440, %f393;
	mov.b32 	%r672, 0;
$L__BB0_181:
	add.s32 	%r598, %r672, 1;
	mul.rn.f32 	%f394, %f439, %f439;
	and.b32  	%r599, %r672, 1;
	setp.eq.b32 	%p157, %r599, 1;
	selp.f32 	%f395, %f439, 0f3F800000, %p157;
	fma.rn.f32 	%f396, %f394, %f395, 0f00000000;
	fma.rn.f32 	%f397, %f394, 0f37CBAC00, 0fBAB607ED;
	selp.f32 	%f398, 0fB94D4153, %f397, %p157;
	selp.f32 	%f399, 0f3C0885E4, 0f3D2AAABB, %p157;
	fma.rn.f32 	%f400, %f398, %f394, %f399;
	selp.f32 	%f401, 0fBE2AAAA8, 0fBEFFFFFF, %p157;
	fma.rn.f32 	%f402, %f400, %f394, %f401;
	fma.rn.f32 	%f403, %f402, %f396, %f395;
	and.b32  	%r600, %r598, 2;
	setp.eq.s32 	%p158, %r600, 0;
	mov.f32 	%f404, 0f00000000;
	sub.f32 	%f405, %f404, %f403;
	selp.f32 	%f406, %f403, %f405, %p158;
	abs.f32 	%f407, %f406;
	abs.f32 	%f408, %f99;
	add.f32 	%f440, %f408, %f407;
	add.s32 	%r664, %r664, 1;
	setp.ne.s32 	%p159, %r664, %r243;
	@%p159 bra 	$L__BB0_165;
$L__BB0_182:
	setp.ge.s32 	%p160, %r183, %r242;
	@%p160 bra 	$L__BB0_184;
	st.global.f32 	[%rd10+7168], %f440;
$L__BB0_184:
	bar.sync 	0;
	ret;

}


// ===== COMPILED SASS (sm_100) =====

	.target	sm_100

	.elftype	@"ET_EXEC"


//--------------------- .note.nv.tkinfo           --------------------------
	.section	.note.nv.tkinfo,"",@"SHT_NOTE"
	.sectionflags	@"SHF_NOTE_NV_TKINFO"
	.tkinfo
        /*0018*/ 	.word	0x00000002
        /*0030*/ 	.string	""
        /*0030*/ 	.string	"ptxas"
        /*0030*/ 	.string	"Cuda compilation tools, release 13.0, V13.0.88"
        /*0030*/ 	.string	"Build cuda_13.0.r13.0/compiler.36424714_0"
        /*0030*/ 	.string	"-arch sm_100 -m 64 "



//--------------------- .note.nv.cuinfo           --------------------------
	.section	.note.nv.cuinfo,"",@"SHT_NOTE"
	.sectionflags	@"SHF_NOTE_NV_CUINFO"
        /*0018*/ 	.short	0x0002
        /*001a*/ 	.short	0x0064
        /*001c*/ 	.short	0x0082
	.zero		2


//--------------------- .nv.info                  --------------------------
	.section	.nv.info,"",@"SHT_CUDA_INFO"
	.align	4


	//----- nvinfo : EIATTR_REGCOUNT
	.align		4
        /*0000*/ 	.byte	0x04, 0x2f
        /*0002*/ 	.short	(.L_2 - .L_1)
	.align		4
.L_1:
        /*0004*/ 	.word	index@(_Z20double_buffer_kernelPfS_ii)
        /*0008*/ 	.word	0x00000020


	//----- nvinfo : EIATTR_FRAME_SIZE
	.align		4
.L_2:
        /*000c*/ 	.byte	0x04, 0x11
        /*000e*/ 	.short	(.L_4 - .L_3)
	.align		4
.L_3:
        /*0010*/ 	.word	index@(_Z20double_buffer_kernelPfS_ii)
        /*0014*/ 	.word	0x00000000


	//----- nvinfo : EIATTR_MIN_STACK_SIZE
	.align		4
.L_4:
        /*0018*/ 	.byte	0x04, 0x12
        /*001a*/ 	.short	(.L_6 - .L_5)
	.align		4
.L_5:
        /*001c*/ 	.word	index@(_Z20double_buffer_kernelPfS_ii)
        /*0020*/ 	.word	0x00000000
.L_6:


//--------------------- .nv.compat                --------------------------
	.section	.nv.compat,"",@"SHT_CUDA_COMPAT_INFO"
	.align	4
        /*0000*/ 	.byte	0x02, 0x09, 0x00, 0x00, 0x02, 0x02, 0x01, 0x00, 0x02, 0x05, 0x05, 0x00, 0x03, 0x07, 0x01, 0x01
        /*0010*/ 	.byte	0x02, 0x03, 0x00, 0x00, 0x02, 0x06, 0x01, 0x00, 0x04, 0x0b, 0x08, 0x00, 0x01, 0x00, 0x00, 0x00
        /*0020*/ 	.byte	0x00, 0x00, 0x00, 0x00


//--------------------- .nv.info._Z20double_buffer_kernelPfS_ii --------------------------
	.section	.nv.info._Z20double_buffer_kernelPfS_ii,"",@"SHT_CUDA_INFO"
	.sectionflags	@""
	.align	4


	//----- nvinfo : EIATTR_CUDA_API_VERSION
	.align		4
        /*0000*/ 	.byte	0x04, 0x37
        /*0002*/ 	.short	(.L_8 - .L_7)
.L_7:
        /*0004*/ 	.word	0x00000082


	//----- nvinfo : EIATTR_KPARAM_INFO
	.align		4
.L_8:
        /*0008*/ 	.byte	0x04, 0x17
        /*000a*/ 	.short	(.L_10 - .L_9)
.L_9:
        /*000c*/ 	.word	0x00000000
        /*0010*/ 	.short	0x0003
        /*0012*/ 	.short	0x0014
        /*0014*/ 	.byte	0x00, 0xf0, 0x11, 0x00


	//----- nvinfo : EIATTR_KPARAM_INFO
	.align		4
.L_10:
        /*0018*/ 	.byte	0x04, 0x17
        /*001a*/ 	.short	(.L_12 - .L_11)
.L_11:
        /*001c*/ 	.word	0x00000000
        /*0020*/ 	.short	0x0002
        /*0022*/ 	.short	0x0010
        /*0024*/ 	.byte	0x00, 0xf0, 0x11, 0x00


	//----- nvinfo : EIATTR_KPARAM_INFO
	.align		4
.L_12:
        /*0028*/ 	.byte	0x04, 0x17
        /*002a*/ 	.short	(.L_14 - .L_13)
.L_13:
        /*002c*/ 	.word	0x00000000
        /*0030*/ 	.short	0x0001
        /*0032*/ 	.short	0x0008
        /*0034*/ 	.byte	0x00, 0xf5, 0x21, 0x00


	//----- nvinfo : EIATTR_KPARAM_INFO
	.align		4
.L_14:
        /*0038*/ 	.byte	0x04, 0x17
        /*003a*/ 	.short	(.L_16 - .L_15)
.L_15:
        /*003c*/ 	.word	0x00000000
        /*0040*/ 	.short	0x0000
        /*0042*/ 	.short	0x0000
        /*0044*/ 	.byte	0x00, 0xf5, 0x21, 0x00


	//----- nvinfo : EIATTR_SPARSE_MMA_MASK
	.align		4
.L_16:
        /*0048*/ 	.byte	0x03, 0x50
        /*004a*/ 	.short	0x0000


	//----- nvinfo : EIATTR_MAXREG_COUNT
	.align		4
        /*004c*/ 	.byte	0x03, 0x1b
        /*004e*/ 	.short	0x00ff


	//----- nvinfo : EIATTR_NUM_BARRIERS
	.align		4
        /*0050*/ 	.byte	0x02, 0x4c
        /*0052*/ 	.byte	0x01
	.zero		1


	//----- nvinfo : EIATTR_MERCURY_ISA_VERSION
	.align		4
        /*0054*/ 	.byte	0x03, 0x5f
        /*0056*/ 	.short	0x0101


	//----- nvinfo : EIATTR_VRC_CTA_INIT_COUNT
	.align		4
        /*0058*/ 	.byte	0x02, 0x4a
	.zero		1
	.zero		1


	//----- nvinfo : EIATTR_EXIT_INSTR_OFFSETS
	.align		4
        /*005c*/ 	.byte	0x04, 0x1c
        /*005e*/ 	.short	(.L_18 - .L_17)


	//   ....[0]....
.L_17:
        /*0060*/ 	.word	0x00007fa0


	//----- nvinfo : EIATTR_CRS_STACK_SIZE
	.align		4
.L_18:
        /*0064*/ 	.byte	0x04, 0x1e
        /*0066*/ 	.short	(.L_20 - .L_19)
.L_19:
        /*0068*/ 	.word	0x00000000


	//----- nvinfo : EIATTR_CBANK_PARAM_SIZE
	.align		4
.L_20:
        /*006c*/ 	.byte	0x03, 0x19
        /*006e*/ 	.short	0x0018


	//----- nvinfo : EIATTR_PARAM_CBANK
	.align		4
        /*0070*/ 	.byte	0x04, 0x0a
        /*0072*/ 	.short	(.L_22 - .L_21)
	.align		4
.L_21:
        /*0074*/ 	.word	index@(.nv.constant0._Z20double_buffer_kernelPfS_ii)
        /*0078*/ 	.short	0x0380
        /*007a*/ 	.short	0x0018


	//----- nvinfo : EIATTR_SW_WAR
	.align		4
.L_22:
        /*007c*/ 	.byte	0x04, 0x36
        /*007e*/ 	.short	(.L_24 - .L_23)
.L_23:
        /*0080*/ 	.word	0x00000008
.L_24:


//--------------------- .nv.callgraph             --------------------------
	.section	.nv.callgraph,"",@"SHT_CUDA_CALLGRAPH"
	.align	4
	.sectionentsize	8
	.align		4
        /*0000*/ 	.word	0x00000000
	.align		4
        /*0004*/ 	.word	0xffffffff
	.align		4
        /*0008*/ 	.word	0x00000000
	.align		4
        /*000c*/ 	.word	0xfffffffe
	.align		4
        /*0010*/ 	.word	0x00000000
	.align		4
        /*0014*/ 	.word	0xfffffffd
	.align		4
        /*0018*/ 	.word	0x00000000
	.align		4
        /*001c*/ 	.word	0xfffffffc


//--------------------- .nv.constant4             --------------------------
	.section	.nv.constant4,"a",@progbits
	.align	8
	.align		8
.nv.constant4:
        /*0000*/ 	.dword	__cudart_i2opi_f


//--------------------- .text._Z20double_buffer_kernelPfS_ii --------------------------
	.section	.text._Z20double_buffer_kernelPfS_ii,"ax",@progbits
	.align	128
        .global         _Z20double_buffer_kernelPfS_ii
        .type           _Z20double_buffer_kernelPfS_ii,@function
        .size           _Z20double_buffer_kernelPfS_ii,(.L_x_125 - _Z20double_buffer_kernelPfS_ii)
        .other          _Z20double_buffer_kernelPfS_ii,@"STO_CUDA_ENTRY STV_DEFAULT"
_Z20double_buffer_kernelPfS_ii:
.text._Z20double_buffer_kernelPfS_ii:
[----:B------:R-:W-:Y:S01]  /*0000*/  LDC R1, c[0x0][0x37c] ;  /* 0x0000df00ff017b82 */ /* 0x000fe20000000800 */
[----:B------:R-:W0:Y:S07]  /*0010*/  S2R R13, SR_TID.X ;  /* 0x00000000000d7919 */ /* 0x000e2e0000002100 */
[----:B------:R-:W1:Y:S01]  /*0020*/  S2UR UR4, SR_CTAID.X ;  /* 0x00000000000479c3 */ /* 0x000e620000002500 */
[----:B------:R-:W2:Y:S01]  /*0030*/  LDCU UR6, c[0x0][0x390] ;  /* 0x00007200ff0677ac */ /* 0x000ea20008000800 */
[----:B------:R-:W3:Y:S06]  /*0040*/  LDCU.64 UR8, c[0x0][0x358] ;  /* 0x00006b00ff0877ac */ /* 0x000eec0008000a00 */
[----:B------:R-:W4:Y:S01]  /*0050*/  LDC.64 R2, c[0x0][0x380] ;  /* 0x0000e000ff027b82 */ /* 0x000f220000000a00 */
[----:B-1----:R-:W-:-:S06]  /*0060*/  USHF.L.U32 UR4, UR4, 0xb, URZ ;  /* 0x0000000b04047899 */ /* 0x002fcc00080006ff */
[----:B0-----:R-:W-:-:S04]  /*0070*/  LOP3.LUT R12, R13, UR4, RZ, 0xfc, !PT ;  /* 0x000000040d0c7c12 */ /* 0x001fc8000f8efcff */
[C---:B--2---:R-:W-:Y:S01]  /*0080*/  ISETP.GE.AND P0, PT, R12.reuse, UR6, PT ;  /* 0x000000060c007c0c */ /* 0x044fe2000bf06270 */
[----:B----4-:R-:W-:-:S12]  /*0090*/  IMAD.WIDE R2, R12, 0x4, R2 ;  /* 0x000000040c027825 */ /* 0x010fd800078e0202 */
[----:B---3--:R-:W2:Y:S01]  /*00a0*/  @!P0 LDG.E R0, desc[UR8][R2.64] ;  /* 0x0000000802008981 */ /* 0x008ea2000c1e1900 */
[----:B------:R-:W0:Y:S01]  /*00b0*/  S2UR UR5, SR_CgaCtaId ;  /* 0x00000000000579c3 */ /* 0x000e220000008800 */
[----:B------:R-:W-:Y:S01]  /*00c0*/  UMOV UR4, 0x400 ;  /* 0x0000040000047882 */ /* 0x000fe20000000000 */
[----:B------:R-:W-:Y:S01]  /*00d0*/  VIADD R4, R12, 0x100 ;  /* 0x000001000c047836 */ /* 0x000fe20000000000 */
[----:B------:R-:W-:Y:S01]  /*00e0*/  BSSY.RECONVERGENT B0, `(.L_x_0) ;  /* 0x000000b000007945 */ /* 0x000fe20003800200 */
[----:B0-----:R-:W-:Y:S01]  /*00f0*/  ULEA UR4, UR5, UR4, 0x18 ;  /* 0x0000000405047291 */ /* 0x001fe2000f8ec0ff */
[----:B------:R-:W0:Y:S05]  /*0100*/  LDCU UR5, c[0x0][0x394] ;  /* 0x00007280ff0577ac */ /* 0x000e2a0008000800 */
[----:B------:R-:W-:-:S05]  /*0110*/  LEA R13, R13, UR4, 0x2 ;  /* 0x000000040d0d7c11 */ /* 0x000fca000f8e10ff */
[----:B--2---:R1:W-:Y:S01]  /*0120*/  @!P0 STS [R13], R0 ;  /* 0x000000000d008388 */ /* 0x0043e20000000800 */
[----:B------:R-:W-:Y:S01]  /*0130*/  BAR.SYNC.DEFER_BLOCKING 0x0 ;  /* 0x0000000000007b1d */ /* 0x000fe20000010000 */
[----:B------:R-:W-:-:S05]  /*0140*/  ISETP.GE.AND P0, PT, R4, UR6, PT ;  /* 0x0000000604007c0c */ /* 0x000fca000bf06270 */
[----:B------:R1:W2:Y:S08]  /*0150*/  LDS R7, [R13] ;  /* 0x000000000d077984 */ /* 0x0002b00000000800 */
[----:B01----:R-:W-:Y:S05]  /*0160*/  @P0 BRA `(.L_x_1) ;  /* 0x0000000000080947 */ /* 0x003fea0003800000 */
[----:B------:R-:W3:Y:S04]  /*0170*/  LDG.E R0, desc[UR8][R2.64+0x400] ;  /* 0x0004000802007981 */ /* 0x000ee8000c1e1900 */
[----:B---3--:R0:W-:Y:S02]  /*0180*/  STS [R13+0x400], R0 ;  /* 0x000400000d007388 */ /* 0x0081e40000000800 */
.L_x_1:
[----:B------:R-:W-:Y:S05]  /*0190*/  BSYNC.RECONVERGENT B0 ;  /* 0x0000000000007941 */ /* 0x000fea0003800200 */
.L_x_0:
[----:B------:R-:W-:-:S09]  /*01a0*/  UISETP.GE.AND UP0, UPT, UR5, 0x1, UPT ;  /* 0x000000010500788c */ /* 0x000fd2000bf06270 */
[----:B------:R-:W-:Y:S05]  /*01b0*/  BRA.U !UP0, `(.L_x_2) ;  /* 0x0000000d08b07547 */ /* 0x000fea000b800000 */
[----:B------:R-:W-:-:S05]  /*01c0*/  UMOV UR4, URZ ;  /* 0x000000ff00047c82 */ /* 0x000fca0008000000 */
.L_x_13:
[C---:B0-2---:R-:W-:Y:S01]  /*01d0*/  FMUL R0, R7.reuse, 0.63661974668502807617 ;  /* 0x3f22f98307007820 */ /* 0x045fe20000400000 */
[----:B------:R-:W-:Y:S01]  /*01e0*/  FSETP.GE.AND P0, PT, |R7|, 105615, PT ;  /* 0x47ce47800700780b */ /* 0x000fe20003f06200 */
[----:B------:R-:W-:Y:S04]  /*01f0*/  BSSY.RECONVERGENT B0, `(.L_x_3) ;  /* 0x0000064000007945 */ /* 0x000fe80003800200 */
[----:B------:R-:W0:Y:S02]  /*0200*/  F2I.NTZ R0, R0 ;  /* 0x0000000000007305 */ /* 0x000e240000203100 */
[----:B0-----:R-:W-:Y:S01]  /*0210*/  I2FP.F32.S32 R4, R0 ;  /* 0x0000000000047245 */ /* 0x001fe20000201400 */
[----:B------:R-:W-:-:S04]  /*0220*/  IMAD.MOV.U32 R24, RZ, RZ, R0 ;  /* 0x000000ffff187224 */ /* 0x000fc800078e0000 */
[----:B------:R-:W-:-:S04]  /*0230*/  FFMA R5, R4, -1.5707962512969970703, R7 ;  /* 0xbfc90fda04057823 */ /* 0x000fc80000000007 */
[----:B------:R-:W-:-:S04]  /*0240*/  FFMA R5, R4, -7.5497894158615963534e-08, R5 ;  /* 0xb3a2216804057823 */ /* 0x000fc80000000005 */
[----:B------:R-:W-:-:S04]  /*0250*/  FFMA R23, R4, -5.3903029534742383927e-15, R5 ;  /* 0xa7c234c504177823 */ /* 0x000fc80000000005 */
[----:B------:R-:W-:Y:S01]  /*0260*/  IMAD.MOV.U32 R4, RZ, RZ, R23 ;  /* 0x000000ffff047224 */ /* 0x000fe200078e0017 */
[----:B------:R-:W-:Y:S06]  /*0270*/  @!P0 BRA `(.L_x_4) ;  /* 0x00000004006c8947 */ /* 0x000fec0003800000 */
[----:B------:R-:W-:-:S13]  /*0280*/  FSETP.NEU.AND P0, PT, |R7|, +INF , PT ;  /* 0x7f8000000700780b */ /* 0x000fda0003f0d200 */
[----:B------:R-:W-:Y:S01]  /*0290*/  @!P0 FMUL R4, RZ, R7 ;  /* 0x00000007ff048220 */ /* 0x000fe20000400000 */
[----:B------:R-:W-:Y:S01]  /*02a0*/  @!P0 IMAD.MOV.U32 R0, RZ, RZ, RZ ;  /* 0x000000ffff008224 */ /* 0x000fe200078e00ff */
[----:B------:R-:W-:Y:S06]  /*02b0*/  @!P0 BRA `(.L_x_4) ;  /* 0x00000004005c8947 */ /* 0x000fec0003800000 */
[----:B------:R-:W0:Y:S01]  /*02c0*/  LDC.64 R4, c[0x4][RZ] ;  /* 0x01000000ff047b82 */ /* 0x000e220000000a00 */
[----:B------:R-:W-:Y:S01]  /*02d0*/  IMAD.SHL.U32 R0, R7, 0x100, RZ ;  /* 0x0000010007007824 */ /* 0x000fe200078e00ff */
[----:B------:R-:W-:Y:S01]  /*02e0*/  UMOV UR5, URZ ;  /* 0x000000ff00057c82 */ /* 0x000fe20008000000 */
[----:B------:R-:W-:Y:S02]  /*02f0*/  IMAD.MOV.U32 R21, RZ, RZ, RZ ;  /* 0x000000ffff157224 */ /* 0x000fe400078e00ff */
[----:B------:R-:W-:Y:S01]  /*0300*/  IMAD.MOV.U32 R25, RZ, RZ, RZ ;  /* 0x000000ffff197224 */ /* 0x000fe200078e00ff */
[----:B------:R-:W-:-:S07]  /*0310*/  LOP3.LUT R27, R0, 0x80000000, RZ, 0xfc, !PT ;  /* 0x80000000001b7812 */ /* 0x000fce00078efcff */
.L_x_5:
[----:B0-----:R-:W-:-:S06]  /*0320*/  IMAD.WIDE.U32 R8, R25, 0x4, R4 ;  /* 0x0000000419087825 */ /* 0x001fcc00078e0004 */
[----:B------:R-:W2:Y:S01]  /*0330*/  LDG.E.CONSTANT R8, desc[UR8][R8.64] ;  /* 0x0000000808087981 */ /* 0x000ea2000c1e9900 */
[C---:B------:R-:W-:Y:S02]  /*0340*/  IMAD.SHL.U32 R0, R25.reuse, 0x4, RZ ;  /* 0x0000000419007824 */ /* 0x040fe400078e00ff */
[----:B------:R-:W-:-:S03]  /*0350*/  VIADD R25, R25, 0x1 ;  /* 0x0000000119197836 */ /* 0x000fc60000000000 */
[C---:B------:R-:W-:Y:S02]  /*0360*/  ISETP.EQ.AND P0, PT, R0.reuse, RZ, PT ;  /* 0x000000ff0000720c */ /* 0x040fe40003f02270 */
[C---:B------:R-:W-:Y:S02]  /*0370*/  ISETP.EQ.AND P5, PT, R0.reuse, 0x4, PT ;  /* 0x000000040000780c */ /* 0x040fe40003fa2270 */
[C---:B------:R-:W-:Y:S02]  /*0380*/  ISETP.EQ.AND P4, PT, R0.reuse, 0x8, PT ;  /* 0x000000080000780c */ /* 0x040fe40003f82270 */
[C---:B------:R-:W-:Y:S02]  /*0390*/  ISETP.EQ.AND P3, PT, R0.reuse, 0xc, PT ;  /* 0x0000000c0000780c */ /* 0x040fe40003f62270 */
[C---:B------:R-:W-:Y:S02]  /*03a0*/  ISETP.EQ.AND P2, PT, R0.reuse, 0x10, PT ;  /* 0x000000100000780c */ /* 0x040fe40003f42270 */
[----:B------:R-:W-:Y:S01]  /*03b0*/  ISETP.EQ.AND P1, PT, R0, 0x14, PT ;  /* 0x000000140000780c */ /* 0x000fe20003f22270 */
[----:B--2---:R-:W-:-:S03]  /*03c0*/  IMAD.WIDE.U32 R10, R8, R27, RZ ;  /* 0x0000001b080a7225 */ /* 0x004fc600078e00ff */
[----:B------:R-:W-:-:S04]  /*03d0*/  IADD3 R0, P6, PT, R10, R21, RZ ;  /* 0x000000150a007210 */ /* 0x000fc80007fde0ff */
[----:B------:R-:W-:Y:S01]  /*03e0*/  IADD3.X R21, PT, PT, R11, UR5, RZ, P6, !PT ;  /* 0x000000050b157c10 */ /* 0x000fe2000b7fe4ff */
[--C-:B------:R-:W-:Y:S01]  /*03f0*/  @P0 IMAD.MOV.U32 R14, RZ, RZ, R0.reuse ;  /* 0x000000ffff0e0224 */ /* 0x100fe200078e0000 */
[----:B------:R-:W-:Y:S01]  /*0400*/  ISETP.NE.AND P6, PT, R25, 0x6, PT ;  /* 0x000000061900780c */ /* 0x000fe20003fc5270 */
[--C-:B------:R-:W-:Y:S01]  /*0410*/  @P4 IMAD.MOV.U32 R16, RZ, RZ, R0.reuse ;  /* 0x000000ffff104224 */ /* 0x100fe200078e0000 */
[----:B------:R-:W-:Y:S01]  /*0420*/  @P5 MOV R15, R0 ;  /* 0x00000000000f5202 */ /* 0x000fe20000000f00 */
[--C-:B------:R-:W-:Y:S02]  /*0430*/  @P3 IMAD.MOV.U32 R17, RZ, RZ, R0.reuse ;  /* 0x000000ffff113224 */ /* 0x100fe400078e0000 */
[--C-:B------:R-:W-:Y:S02]  /*0440*/  @P2 IMAD.MOV.U32 R18, RZ, RZ, R0.reuse ;  /* 0x000000ffff122224 */ /* 0x100fe400078e0000 */
[----:B------:R-:W-:-:S06]  /*0450*/  @P1 IMAD.MOV.U32 R19, RZ, RZ, R0 ;  /* 0x000000ffff131224 */ /* 0x000fcc00078e0000 */
[----:B------:R-:W-:Y:S05]  /*0460*/  @P6 BRA `(.L_x_5) ;  /* 0xfffffffc00ac6947 */ /* 0x000fea000383ffff */
[----:B------:R-:W-:Y:S01]  /*0470*/  SHF.R.U32.HI R4, RZ, 0x17, R7 ;  /* 0x00000017ff047819 */ /* 0x000fe20000011607 */
[----:B------:R-:W-:Y:S03]  /*0480*/  BSSY.RECONVERGENT B1, `(.L_x_6) ;  /* 0x0000028000017945 */ /* 0x000fe60003800200 */
[C---:B------:R-:W-:Y:S02]  /*0490*/  LOP3.LUT R0, R4.reuse, 0xe0, RZ, 0xc0, !PT ;  /* 0x000000e004007812 */ /* 0x040fe400078ec0ff */
[----:B------:R-:W-:-:S03]  /*04a0*/  LOP3.LUT P6, RZ, R4, 0x1f, RZ, 0xc0, !PT ;  /* 0x0000001f04ff7812 */ /* 0x000fc600078cc0ff */
[----:B------:R-:W-:-:S05]  /*04b0*/  VIADD R0, R0, 0xffffff80 ;  /* 0xffffff8000007836 */ /* 0x000fca0000000000 */
[----:B------:R-:W-:-:S05]  /*04c0*/  SHF.R.U32.HI R0, RZ, 0x5, R0 ;  /* 0x00000005ff007819 */ /* 0x000fca0000011600 */
[----:B------:R-:W-:-:S05]  /*04d0*/  IMAD.U32 R8, R0, -0x4, RZ ;  /* 0xfffffffc00087824 */ /* 0x000fca00078e00ff */
[C---:B------:R-:W-:Y:S02]  /*04e0*/  ISETP.EQ.AND P3, PT, R8.reuse, -0x18, PT ;  /* 0xffffffe80800780c */ /* 0x040fe40003f62270 */
[C---:B------:R-:W-:Y:S02]  /*04f0*/  ISETP.EQ.AND P4, PT, R8.reuse, -0x14, PT ;  /* 0xffffffec0800780c */ /* 0x040fe40003f82270 */
[C---:B------:R-:W-:Y:S02]  /*0500*/  ISETP.EQ.AND P2, PT, R8.reuse, -0x10, PT ;  /* 0xfffffff00800780c */ /* 0x040fe40003f42270 */
[C---:B------:R-:W-:Y:S02]  /*0510*/  ISETP.EQ.AND P1, PT, R8.reuse, -0xc, PT ;  /* 0xfffffff40800780c */ /* 0x040fe40003f22270 */
[C---:B------:R-:W-:Y:S02]  /*0520*/  ISETP.EQ.AND P0, PT, R8.reuse, -0x8, PT ;  /* 0xfffffff80800780c */ /* 0x040fe40003f02270 */
[----:B------:R-:W-:-:S03]  /*0530*/  ISETP.EQ.AND P5, PT, R8, RZ, PT ;  /* 0x000000ff0800720c */ /* 0x000fc60003fa2270 */
[--C-:B------:R-:W-:Y:S01]  /*0540*/  @P3 IMAD.MOV.U32 R0, RZ, RZ, R14.reuse ;  /* 0x000000ffff003224 */ /* 0x100fe200078e000e */
[C---:B------:R-:W-:Y:S01]  /*0550*/  ISETP.EQ.AND P3, PT, R8.reuse, -0x4, PT ;  /* 0xfffffffc0800780c */ /* 0x040fe20003f62270 */
[----:B------:R-:W-:Y:S02]  /*0560*/  @P4 IMAD.MOV.U32 R5, RZ, RZ, R14 ;  /* 0x000000ffff054224 */ /* 0x000fe400078e000e */
[----:B------:R-:W-:Y:S01]  /*0570*/  @P4 IMAD.MOV.U32 R0, RZ, RZ, R15 ;  /* 0x000000ffff004224 */ /* 0x000fe200078e000f */
[----:B------:R-:W-:Y:S01]  /*0580*/  ISETP.EQ.AND P4, PT, R8, 0x4, PT ;  /* 0x000000040800780c */ /* 0x000fe20003f82270 */
[--C-:B------:R-:W-:Y:S01]  /*0590*/  @P2 IMAD.MOV.U32 R0, RZ, RZ, R16.reuse ;  /* 0x000000ffff002224 */ /* 0x100fe200078e0010 */
[----:B------:R-:W-:Y:S01]  /*05a0*/  @P2 MOV R5, R15 ;  /* 0x0000000f00052202 */ /* 0x000fe20000000f00 */
[----:B------:R-:W-:Y:S02]  /*05b0*/  @P1 IMAD.MOV.U32 R5, RZ, RZ, R16 ;  /* 0x000000ffff051224 */ /* 0x000fe400078e0010 */
[----:B------:R-:W-:-:S02]  /*05c0*/  @P1 IMAD.MOV.U32 R0, RZ, RZ, R17 ;  /* 0x000000ffff001224 */ /* 0x000fc400078e0011 */
[----:B------:R-:W-:Y:S02]  /*05d0*/  @P0 IMAD.MOV.U32 R5, RZ, RZ, R17 ;  /* 0x000000ffff050224 */ /* 0x000fe400078e0011 */
[--C-:B------:R-:W-:Y:S02]  /*05e0*/  @P0 IMAD.MOV.U32 R0, RZ, RZ, R18.reuse ;  /* 0x000000ffff000224 */ /* 0x100fe400078e0012 */
[----:B------:R-:W-:Y:S02]  /*05f0*/  @P3 IMAD.MOV.U32 R5, RZ, RZ, R18 ;  /* 0x000000ffff053224 */ /* 0x000fe400078e0012 */
[--C-:B------:R-:W-:Y:S02]  /*0600*/  @P3 IMAD.MOV.U32 R0, RZ, RZ, R19.reuse ;  /* 0x000000ffff003224 */ /* 0x100fe400078e0013 */
[----:B------:R-:W-:Y:S01]  /*0610*/  @P5 IMAD.MOV.U32 R5, RZ, RZ, R19 ;  /* 0x000000ffff055224 */ /* 0x000fe200078e0013 */
[----:B------:R-:W-:Y:S01]  /*0620*/  @P4 MOV R5, R21 ;  /* 0x0000001500054202 */ /* 0x000fe20000000f00 */
[----:B------:R-:W-:Y:S01]  /*0630*/  @P5 IMAD.MOV.U32 R0, RZ, RZ, R21 ;  /* 0x000000ffff005224 */ /* 0x000fe200078e0015 */
[----:B------:R-:W-:Y:S06]  /*0640*/  @!P6 BRA `(.L_x_7) ;  /* 0x00000000002ce947 */ /* 0x000fec0003800000 */
[----:B------:R-:W-:Y:S01]  /*0650*/  @P2 IMAD.MOV.U32 R6, RZ, RZ, R14 ;  /* 0x000000ffff062224 */ /* 0x000fe200078e000e */
[----:B------:R-:W-:Y:S01]  /*0660*/  LOP3.LUT R4, R4, 0x1f, RZ, 0xc0, !PT ;  /* 0x0000001f04047812 */ /* 0x000fe200078ec0ff */
[----:B------:R-:W-:Y:S02]  /*0670*/  @P1 IMAD.MOV.U32 R6, RZ, RZ, R15 ;  /* 0x000000ffff061224 */ /* 0x000fe400078e000f */
[----:B------:R-:W-:Y:S01]  /*0680*/  @P0 IMAD.MOV.U32 R6, RZ, RZ, R16 ;  /* 0x000000ffff060224 */ /* 0x000fe200078e0010 */
[----:B------:R-:W-:Y:S01]  /*0690*/  ISETP.EQ.AND P0, PT, R8, 0x8, PT ;  /* 0x000000080800780c */ /* 0x000fe20003f02270 */
[----:B------:R-:W-:Y:S01]  /*06a0*/  @P3 IMAD.MOV.U32 R6, RZ, RZ, R17 ;  /* 0x000000ffff063224 */ /* 0x000fe200078e0011 */
[----:B------:R-:W-:Y:S01]  /*06b0*/  SHF.L.W.U32.HI R0, R5, R4, R0 ;  /* 0x0000000405007219 */ /* 0x000fe20000010e00 */
[----:B------:R-:W-:Y:S02]  /*06c0*/  @P5 IMAD.MOV.U32 R6, RZ, RZ, R18 ;  /* 0x000000ffff065224 */ /* 0x000fe400078e0012 */
[----:B------:R-:W-:-:S08]  /*06d0*/  @P4 IMAD.MOV.U32 R6, RZ, RZ, R19 ;  /* 0x000000ffff064224 */ /* 0x000fd000078e0013 */
[----:B------:R-:W-:-:S05]  /*06e0*/  @P0 IMAD.MOV.U32 R6, RZ, RZ, R21 ;  /* 0x000000ffff060224 */ /* 0x000fca00078e0015 */
[----:B------:R-:W-:-:S07]  /*06f0*/  SHF.L.W.U32.HI R5, R6, R4, R5 ;  /* 0x0000000406057219 */ /* 0x000fce0000010e05 */
.L_x_7:
[----:B------:R-:W-:Y:S05]  /*0700*/  BSYNC.RECONVERGENT B1 ;  /* 0x0000000000017941 */ /* 0x000fea0003800200 */
.L_x_6:
[C---:B------:R-:W-:Y:S01]  /*0710*/  SHF.L.W.U32.HI R6, R5.reuse, 0x2, R0 ;  /* 0x0000000205067819 */ /* 0x040fe20000010e00 */
[----:B------:R-:W-:Y:S01]  /*0720*/  IMAD.SHL.U32 R5, R5, 0x4, RZ ;  /* 0x0000000405057824 */ /* 0x000fe200078e00ff */
[----:B------:R-:W-:Y:S01]  /*0730*/  UMOV UR6, 0x54442d19 ;  /* 0x54442d1900067882 */ /* 0x000fe20000000000 */
[----:B------:R-:W-:Y:S01]  /*0740*/  UMOV UR7, 0x3bf921fb ;  /* 0x3bf921fb00077882 */ /* 0x000fe20000000000 */
[----:B------:R-:W-:Y:S02]  /*0750*/  SHF.R.S32.HI R8, RZ, 0x1f, R6 ;  /* 0x0000001fff087819 */ /* 0x000fe40000011406 */
[----:B------:R-:W-:Y:S02]  /*0760*/  SHF.R.U32.HI R0, RZ, 0x1e, R0 ;  /* 0x0000001eff007819 */ /* 0x000fe40000011600 */
[C---:B------:R-:W-:Y:S02]  /*0770*/  LOP3.LUT R4, R8.reuse, R5, RZ, 0x3c, !PT ;  /* 0x0000000508047212 */ /* 0x040fe400078e3cff */
[----:B------:R-:W-:-:S02]  /*0780*/  LOP3.LUT R5, R8, R6, RZ, 0x3c, !PT ;  /* 0x0000000608057212 */ /* 0x000fc400078e3cff */
[----:B------:R-:W-:Y:S02]  /*0790*/  ISETP.GE.AND P0, PT, R7, RZ, PT ;  /* 0x000000ff0700720c */ /* 0x000fe40003f06270 */
[C---:B------:R-:W-:Y:S02]  /*07a0*/  LEA.HI R0, R6.reuse, R0, RZ, 0x1 ;  /* 0x0000000006007211 */ /* 0x040fe400078f08ff */
[----:B------:R-:W0:Y:S01]  /*07b0*/  I2F.F64.S64 R4, R4 ;  /* 0x0000000400047312 */ /* 0x000e220000301c00 */
[----:B------:R-:W-:Y:S02]  /*07c0*/  LOP3.LUT R10, R6, R7, RZ, 0x3c, !PT ;  /* 0x00000007060a7212 */ /* 0x000fe400078e3cff */
[----:B------:R-:W-:Y:S02]  /*07d0*/  IMAD.MOV R6, RZ, RZ, -R0 ;  /* 0x000000ffff067224 */ /* 0x000fe400078e0a00 */
[----:B------:R-:W-:-:S04]  /*07e0*/  ISETP.GE.AND P1, PT, R10, RZ, PT ;  /* 0x000000ff0a00720c */ /* 0x000fc80003f26270 */
[----:B------:R-:W-:Y:S01]  /*07f0*/  @!P0 MOV R0, R6 ;  /* 0x0000000600008202 */ /* 0x000fe20000000f00 */
[----:B0-----:R-:W-:-:S10]  /*0800*/  DMUL R8, R4, UR6 ;  /* 0x0000000604087c28 */ /* 0x001fd40008000000 */
[----:B------:R-:W0:Y:S02]  /*0810*/  F2F.F32.F64 R8, R8 ;  /* 0x0000000800087310 */ /* 0x000e240000301000 */
[----:B0-----:R-:W-:-:S07]  /*0820*/  FSEL R4, -R8, R8, !P1 ;  /* 0x0000000808047208 */ /* 0x001fce0004800100 */
.L_x_4:
[----:B------:R-:W-:Y:S05]  /*0830*/  BSYNC.RECONVERGENT B0 ;  /* 0x0000000000007941 */ /* 0x000fea0003800200 */
.L_x_3:
[----:B------:R-:W-:Y:S02]  /*0840*/  IMAD.MOV.U32 R6, RZ, RZ, 0x37cbac00 ;  /* 0x37cbac00ff067424 */ /* 0x000fe400078e00ff */
[----:B------:R-:W-:Y:S01]  /*0850*/  FMUL R5, R4, R4 ;  /* 0x0000000404057220 */ /* 0x000fe20000400000 */
[C---:B------:R-:W-:Y:S01]  /*0860*/  LOP3.LUT R9, R0.reuse, 0x1, RZ, 0xc0, !PT ;  /* 0x0000000100097812 */ /* 0x040fe200078ec0ff */
[----:B------:R-:W-:Y:S01]  /*0870*/  IMAD.MOV.U32 R20, RZ, RZ, 0x3d2aaabb ;  /* 0x3d2aaabbff147424 */ /* 0x000fe200078e00ff */
[----:B------:R-:W-:Y:S01]  /*0880*/  LOP3.LUT P1, RZ, R0, 0x2, RZ, 0xc0, !PT ;  /* 0x0000000200ff7812 */ /* 0x000fe2000782c0ff */
[----:B------:R-:W-:Y:S01]  /*0890*/  FFMA R8, R5, R6, -0.0013887860113754868507 ;  /* 0xbab607ed05087423 */ /* 0x000fe20000000006 */
[----:B------:R-:W-:Y:S01]  /*08a0*/  ISETP.NE.U32.AND P0, PT, R9, 0x1, PT ;  /* 0x000000010900780c */ /* 0x000fe20003f05070 */
[----:B------:R-:W-:Y:S01]  /*08b0*/  IMAD.MOV.U32 R21, RZ, RZ, 0x3effffff ;  /* 0x3effffffff157424 */ /* 0x000fe200078e00ff */
[----:B------:R-:W-:Y:S02]  /*08c0*/  BSSY.RECONVERGENT B0, `(.L_x_8) ;  /* 0x0000067000007945 */ /* 0x000fe40003800200 */
[----:B------:R-:W-:-:S02]  /*08d0*/  FSEL R8, R8, -0.00019574658654164522886, !P0 ;  /* 0xb94d415308087808 */ /* 0x000fc40004000000 */
[----:B------:R-:W-:Y:S02]  /*08e0*/  FSEL R10, R20, 0.0083327032625675201416, !P0 ;  /* 0x3c0885e4140a7808 */ /* 0x000fe40004000000 */
[----:B------:R-:W-:Y:S02]  /*08f0*/  FSEL R0, R4, 1, P0 ;  /* 0x3f80000004007808 */ /* 0x000fe40000000000 */
[----:B------:R-:W-:Y:S01]  /*0900*/  FSEL R11, -R21, -0.16666662693023681641, !P0 ;  /* 0xbe2aaaa8150b7808 */ /* 0x000fe20004000100 */
[----:B------:R-:W-:Y:S01]  /*0910*/  FFMA R8, R5, R8, R10 ;  /* 0x0000000805087223 */ /* 0x000fe2000000000a */
[----:B------:R-:W-:Y:S01]  /*0920*/  FSETP.GE.AND P0, PT, |R7|, 105615, PT ;  /* 0x47ce47800700780b */ /* 0x000fe20003f06200 */
[C---:B------:R-:W-:Y:S02]  /*0930*/  FFMA R9, R5.reuse, R0, RZ ;  /* 0x0000000005097223 */ /* 0x040fe400000000ff */
[----:B------:R-:W-:-:S04]  /*0940*/  FFMA R8, R5, R8, R11 ;  /* 0x0000000805087223 */ /* 0x000fc8000000000b */
[----:B------:R-:W-:-:S04]  /*0950*/  FFMA R22, R9, R8, R0 ;  /* 0x0000000809167223 */ /* 0x000fc80000000000 */
[----:B------:R-:W-:Y:S02]  /*0960*/  @P1 FADD R22, RZ, -R22 ;  /* 0x80000016ff161221 */ /* 0x000fe40000000000 */
[----:B------:R-:W-:Y:S05]  /*0970*/  @!P0 BRA `(.L_x_9) ;  /* 0x00000004006c8947 */ /* 0x000fea0003800000 */
        /* <DEDUP_REMOVED lines=10> */
.L_x_10:
        /* <DEDUP_REMOVED lines=33> */
[----:B------:R-:W-:-:S03]  /*0c30*/  ISETP.EQ.AND P5, PT, R9, 0x4, PT ;  /* 0x000000040900780c */ /* 0x000fc60003fa2270 */
[--C-:B------:R-:W-:Y:S01]  /*0c40*/  @P3 IMAD.MOV.U32 R0, RZ, RZ, R14.reuse ;  /* 0x000000ffff003224 */ /* 0x100fe200078e000e */
[C---:B------:R-:W-:Y:S01]  /*0c50*/  ISETP.EQ.AND P3, PT, R9.reuse, -0x4, PT ;  /* 0xfffffffc0900780c */ /* 0x040fe20003f62270 */
[----:B------:R-:W-:Y:S01]  /*0c60*/  @P4 IMAD.MOV.U32 R4, RZ, RZ, R14 ;  /* 0x000000ffff044224 */ /* 0x000fe200078e000e */
[----:B------:R-:W-:Y:S01]  /*0c70*/  @P4 MOV R0, R15 ;  /* 0x0000000f00004202 */ /* 0x000fe20000000f00 */
[----:B------:R-:W-:Y:S01]  /*0c80*/  @P2 IMAD.MOV.U32 R4, RZ, RZ, R15 ;  /* 0x000000ffff042224 */ /* 0x000fe200078e000f */
[----:B------:R-:W-:Y:S01]  /*0c90*/  ISETP.EQ.AND P4, PT, R9, RZ, PT ;  /* 0x000000ff0900720c */ /* 0x000fe20003f82270 */
[--C-:B------:R-:W-:Y:S02]  /*0ca0*/  @P2 IMAD.MOV.U32 R0, RZ, RZ, R16.reuse ;  /* 0x000000ffff002224 */ /* 0x100fe400078e0010 */
[----:B------:R-:W-:Y:S02]  /*0cb0*/  @P1 IMAD.MOV.U32 R4, RZ, RZ, R16 ;  /* 0x000000ffff041224 */ /* 0x000fe400078e0010 */
[----:B------:R-:W-:-:S02]  /*0cc0*/  @P1 IMAD.MOV.U32 R0, RZ, RZ, R17 ;  /* 0x000000ffff001224 */ /* 0x000fc400078e0011 */
[----:B------:R-:W-:Y:S02]  /*0cd0*/  @P0 IMAD.MOV.U32 R4, RZ, RZ, R17 ;  /* 0x000000ffff040224 */ /* 0x000fe400078e0011 */
[--C-:B------:R-:W-:Y:S02]  /*0ce0*/  @P0 IMAD.MOV.U32 R0, RZ, RZ, R18.reuse ;  /* 0x000000ffff000224 */ /* 0x100fe400078e0012 */
[----:B------:R-:W-:Y:S02]  /*0cf0*/  @P3 IMAD.MOV.U32 R4, RZ, RZ, R18 ;  /* 0x000000ffff043224 */ /* 0x000fe400078e0012 */
[--C-:B------:R-:W-:Y:S01]  /*0d00*/  @P3 IMAD.MOV.U32 R0, RZ, RZ, R19.reuse ;  /* 0x000000ffff003224 */ /* 0x100fe200078e0013 */
[----:B------:R-:W-:Y:S01]  /*0d10*/  @P4 MOV R0, R23 ;  /* 0x0000001700004202 */ /* 0x000fe20000000f00 */
[----:B------:R-:W-:Y:S02]  /*0d20*/  @P4 IMAD.MOV.U32 R4, RZ, RZ, R19 ;  /* 0x000000ffff044224 */ /* 0x000fe400078e0013 */
[----:B------:R-:W-:Y:S01]  /*0d30*/  @P5 IMAD.MOV.U32 R4, RZ, RZ, R23 ;  /* 0x000000ffff045224 */ /* 0x000fe200078e0017 */
[----:B------:R-:W-:Y:S06]  /*0d40*/  @!P6 BRA `(.L_x_12) ;  /* 0x00000000002ce947 */ /* 0x000fec0003800000 */
[----:B------:R-:W-:Y:S02]  /*0d50*/  @P2 IMAD.MOV.U32 R5, RZ, RZ, R14 ;  /* 0x000000ffff052224 */ /* 0x000fe400078e000e */
[----:B------:R-:W-:Y:S02]  /*0d60*/  @P1 IMAD.MOV.U32 R5, RZ, RZ, R15 ;  /* 0x000000ffff051224 */ /* 0x000fe400078e000f */
[----:B------:R-:W-:Y:S01]  /*0d70*/  @P0 IMAD.MOV.U32 R5, RZ, RZ, R16 ;  /* 0x000000ffff050224 */ /* 0x000fe200078e0010 */
[----:B------:R-:W-:Y:S01]  /*0d80*/  ISETP.EQ.AND P0, PT, R9, 0x8, PT ;  /* 0x000000080900780c */ /* 0x000fe20003f02270 */
[----:B------:R-:W-:Y:S01]  /*0d90*/  @P3 IMAD.MOV.U32 R5, RZ, RZ, R17 ;  /* 0x000000ffff053224 */ /* 0x000fe200078e0011 */
[----:B------:R-:W-:Y:S01]  /*0da0*/  LOP3.LUT R9, R8, 0x1f, RZ, 0xc0, !PT ;  /* 0x0000001f08097812 */ /* 0x000fe200078ec0ff */
[----:B------:R-:W-:Y:S02]  /*0db0*/  @P4 IMAD.MOV.U32 R5, RZ, RZ, R18 ;  /* 0x000000ffff054224 */ /* 0x000fe400078e0012 */
[----:B------:R-:W-:Y:S01]  /*0dc0*/  @P5 IMAD.MOV.U32 R5, RZ, RZ, R19 ;  /* 0x000000ffff055224 */ /* 0x000fe200078e0013 */
[----:B------:R-:W-:-:S07]  /*0dd0*/  SHF.L.W.U32.HI R0, R4, R9, R0 ;  /* 0x0000000904007219 */ /* 0x000fce0000010e00 */
[----:B------:R-:W-:-:S05]  /*0de0*/  @P0 IMAD.MOV.U32 R5, RZ, RZ, R23 ;  /* 0x000000ffff050224 */ /* 0x000fca00078e0017 */
[----:B------:R-:W-:-:S07]  /*0df0*/  SHF.L.W.U32.HI R4, R5, R9, R4 ;  /* 0x0000000905047219 */ /* 0x000fce0000010e04 */
.L_x_12:
[----:B------:R-:W-:Y:S05]  /*0e00*/  BSYNC.RECONVERGENT B1 ;  /* 0x0000000000017941 */ /* 0x000fea0003800200 */
.L_x_11:
[C---:B------:R-:W-:Y:S01]  /*0e10*/  SHF.L.W.U32.HI R24, R4.reuse, 0x2, R0 ;  /* 0x0000000204187819 */ /* 0x040fe20000010e00 */
[----:B------:R-:W-:Y:S01]  /*0e20*/  IMAD.SHL.U32 R4, R4, 0x4, RZ ;  /* 0x0000000404047824 */ /* 0x000fe200078e00ff */
[----:B------:R-:W-:Y:S01]  /*0e30*/  UMOV UR6, 0x54442d19 ;  /* 0x54442d1900067882 */ /* 0x000fe20000000000 */
[----:B------:R-:W-:Y:S01]  /*0e40*/  UMOV UR7, 0x3bf921fb ;  /* 0x3bf921fb00077882 */ /* 0x000fe20000000000 */
[----:B------:R-:W-:Y:S02]  /*0e50*/  SHF.R.S32.HI R5, RZ, 0x1f, R24 ;  /* 0x0000001fff057819 */ /* 0x000fe40000011418 */
[----:B------:R-:W-:Y:S02]  /*0e60*/  ISETP.GE.AND P1, PT, R7, RZ, PT ;  /* 0x000000ff0700720c */ /* 0x000fe40003f26270 */
[C---:B------:R-:W-:Y:S02]  /*0e70*/  LOP3.LUT R4, R5.reuse, R4, RZ, 0x3c, !PT ;  /* 0x0000000405047212 */ /* 0x040fe400078e3cff */
[----:B------:R-:W-:-:S02]  /*0e80*/  LOP3.LUT R5, R5, R24, RZ, 0x3c, !PT ;  /* 0x0000001805057212 */ /* 0x000fc400078e3cff */
[----:B------:R-:W-:Y:S02]  /*0e90*/  SHF.R.U32.HI R0, RZ, 0x1e, R0 ;  /* 0x0000001eff007819 */ /* 0x000fe40000011600 */
[C---:B------:R-:W-:Y:S02]  /*0ea0*/  LOP3.LUT R7, R24.reuse, R7, RZ, 0x3c, !PT ;  /* 0x0000000718077212 */ /* 0x040fe400078e3cff */
[----:B------:R-:W0:Y:S01]  /*0eb0*/  I2F.F64.S64 R4, R4 ;  /* 0x0000000400047312 */ /* 0x000e220000301c00 */
[----:B------:R-:W-:Y:S02]  /*0ec0*/  LEA.HI R24, R24, R0, RZ, 0x1 ;  /* 0x0000000018187211 */ /* 0x000fe400078f08ff */
[----:B------:R-:W-:Y:S02]  /*0ed0*/  ISETP.GE.AND P0, PT, R7, RZ, PT ;  /* 0x000000ff0700720c */ /* 0x000fe40003f06270 */
[----:B------:R-:W-:-:S05]  /*0ee0*/  IADD3 R0, PT, PT, -R24, RZ, RZ ;  /* 0x000000ff18007210 */ /* 0x000fca0007ffe1ff */
[----:B------:R-:W-:Y:S01]  /*0ef0*/  @!P1 IMAD.MOV.U32 R24, RZ, RZ, R0 ;  /* 0x000000ffff189224 */ /* 0x000fe200078e0000 */
[----:B0-----:R-:W-:-:S10]  /*0f00*/  DMUL R8, R4, UR6 ;  /* 0x0000000604087c28 */ /* 0x001fd40008000000 */
[----:B------:R-:W0:Y:S02]  /*0f10*/  F2F.F32.F64 R8, R8 ;  /* 0x0000000800087310 */ /* 0x000e240000301000 */
[----:B0-----:R-:W-:-:S07]  /*0f20*/  FSEL R23, -R8, R8, !P0 ;  /* 0x0000000808177208 */ /* 0x001fce0004000100 */
.L_x_9:
[----:B------:R-:W-:Y:S05]  /*0f30*/  BSYNC.RECONVERGENT B0 ;  /* 0x0000000000007941 */ /* 0x000fea0003800200 */
.L_x_8:
[----:B------:R-:W-:Y:S01]  /*0f40*/  FMUL R5, R23, R23 ;  /* 0x0000001717057220 */ /* 0x000fe20000400000 */
[C---:B------:R-:W-:Y:S01]  /*0f50*/  LOP3.LUT R0, R24.reuse, 0x1, RZ, 0xc0, !PT ;  /* 0x0000000118007812 */ /* 0x040fe200078ec0ff */
[----:B------:R-:W0:Y:S01]  /*0f60*/  LDCU UR5, c[0x0][0x394] ;  /* 0x00007280ff0577ac */ /* 0x000e220008000800 */
[----:B------:R-:W-:Y:S02]  /*0f70*/  VIADD R24, R24, 0x1 ;  /* 0x0000000118187836 */ /* 0x000fe40000000000 */
[----:B------:R-:W-:Y:S01]  /*0f80*/  FFMA R6, R5, R6, -0.0013887860113754868507 ;  /* 0xbab607ed05067423 */ /* 0x000fe20000000006 */
[----:B------:R-:W-:Y:S01]  /*0f90*/  ISETP.NE.U32.AND P0, PT, R0, 0x1, PT ;  /* 0x000000010000780c */ /* 0x000fe20003f05070 */
[----:B------:R-:W-:Y:S01]  /*0fa0*/  UIADD3 UR4, UPT, UPT, UR4, 0x1, URZ ;  /* 0x0000000104047890 */ /* 0x000fe2000fffe0ff */
[----:B------:R-:W-:Y:S02]  /*0fb0*/  LOP3.LUT P1, RZ, R24, 0x2, RZ, 0xc0, !PT ;  /* 0x0000000218ff7812 */ /* 0x000fe4000782c0ff */
[----:B------:R-:W-:-:S02]  /*0fc0*/  FSEL R20, R20, 0.0083327032625675201416, P0 ;  /* 0x3c0885e414147808 */ /* 0x000fc40000000000 */
[----:B------:R-:W-:Y:S02]  /*0fd0*/  FSEL R6, R6, -0.00019574658654164522886, P0 ;  /* 0xb94d415306067808 */ /* 0x000fe40000000000 */
[----:B------:R-:W-:Y:S02]  /*0fe0*/  FSEL R21, -R21, -0.16666662693023681641, P0 ;  /* 0xbe2aaaa815157808 */ /* 0x000fe40000000100 */
[----:B------:R-:W-:Y:S01]  /*0ff0*/  FSEL R0, R23, 1, !P0 ;  /* 0x3f80000017007808 */ /* 0x000fe20004000000 */
[----:B------:R-:W-:Y:S01]  /*1000*/  FFMA R6, R5, R6, R20 ;  /* 0x0000000605067223 */ /* 0x000fe20000000014 */
[----:B0-----:R-:W-:-:S03]  /*1010*/  UISETP.NE.AND UP0, UPT, UR4, UR5, UPT ;  /* 0x000000050400728c */ /* 0x001fc6000bf05270 */
[C---:B------:R-:W-:Y:S01]  /*1020*/  FFMA R6, R5.reuse, R6, R21 ;  /* 0x0000000605067223 */ /* 0x040fe20000000015 */
[----:B------:R-:W-:-:S04]  /*1030*/  FFMA R5, R5, R0, RZ ;  /* 0x0000000005057223 */ /* 0x000fc800000000ff */
[----:B------:R-:W-:-:S04]  /*1040*/  FFMA R5, R5, R6, R0 ;  /* 0x0000000605057223 */ /* 0x000fc80000000000 */
[----:B------:R-:W-:-:S04]  /*1050*/  @P1 FADD R5, RZ, -R5 ;  /* 0x80000005ff051221 */ /* 0x000fc80000000000 */
[----:B------:R-:W-:Y:S01]  /*1060*/  FADD R7, |R22|, |R5| ;  /* 0x4000000516077221 */ /* 0x000fe20000000200 */
[----:B------:R-:W-:Y:S06]  /*1070*/  BRA.U UP0, `(.L_x_13) ;  /* 0xfffffff100547547 */ /* 0x000fec000b83ffff */
.L_x_2:
[----:B------:R-:W1:Y:S01]  /*1080*/  LDCU UR4, c[0x0][0x390] ;  /* 0x00007200ff0477ac */ /* 0x000e620008000800 */
[----:B------:R-:W3:Y:S01]  /*1090*/  LDC.64 R4, c[0x0][0x388] ;  /* 0x0000e200ff047b82 */ /* 0x000ee20000000a00 */
[C---:B0-----:R-:W-:Y:S01]  /*10a0*/  VIADD R0, R12.reuse, 0x200 ;  /* 0x000002000c007836 */ /* 0x041fe20000000000 */
[----:B------:R-:W-:Y:S01]  /*10b0*/  BSSY.RECONVERGENT B0, `(.L_x_14) ;  /* 0x000000a000007945 */ /* 0x000fe20003800200 */
[C---:B-1----:R-:W-:Y:S01]  /*10c0*/  ISETP.GE.AND P0, PT, R12.reuse, UR4, PT ;  /* 0x000000040c007c0c */ /* 0x042fe2000bf06270 */
[----:B---3--:R-:W-:-:S12]  /*10d0*/  IMAD.WIDE R4, R12, 0x4, R4 ;  /* 0x000000040c047825 */ /* 0x008fd800078e0204 */
[----:B--2---:R0:W-:Y:S01]  /*10e0*/  @!P0 STG.E desc[UR8][R4.64], R7 ;  /* 0x0000000704008986 */ /* 0x0041e2000c101908 */
[----:B------:R-:W-:Y:S01]  /*10f0*/  BAR.SYNC.DEFER_BLOCKING 0x0 ;  /* 0x0000000000007b1d */ /* 0x000fe20000010000 */
[----:B------:R-:W-:-:S05]  /*1100*/  ISETP.GE.AND P0, PT, R0, UR4, PT ;  /* 0x0000000400007c0c */ /* 0x000fca000bf06270 */
[----:B------:R0:W1:Y:S08]  /*1110*/  LDS R9, [R13+0x400] ;  /* 0x000400000d097984 */ /* 0x0000700000000800 */
[----:B0-----:R-:W-:Y:S05]  /*1120*/  @P0 BRA `(.L_x_15) ;  /* 0x0000000000080947 */ /* 0x001fea0003800000 */
[----:B------:R-:W2:Y:S04]  /*1130*/  LDG.E R0, desc[UR8][R2.64+0x800] ;  /* 0x0008000802007981 */ /* 0x000ea8000c1e1900 */
[----:B--2---:R0:W-:Y:S02]  /*1140*/  STS [R13], R0 ;  /* 0x000000000d007388 */ /* 0x0041e40000000800 */
.L_x_15:
[----:B------:R-:W-:Y:S05]  /*1150*/  BSYNC.RECONVERGENT B0 ;  /* 0x0000000000007941 */ /* 0x000fea0003800200 */
.L_x_14:
[----:B------:R-:W-:-:S09]  /*1160*/  UISETP.GE.AND UP0, UPT, UR5, 0x1, UPT ;  /* 0x000000010500788c */ /* 0x000fd2000bf06270 */
[----:B------:R-:W-:Y:S05]  /*1170*/  BRA.U !UP0, `(.L_x_16) ;  /* 0x0000000d08bc7547 */ /* 0x000fea000b800000 */
[----:B------:R-:W-:-:S05]  /*1180*/  UMOV UR4, URZ ;  /* 0x000000ff00047c82 */ /* 0x000fca0008000000 */
.L_x_29:
[C---:B01----:R-:W-:Y:S01]  /*1190*/  FMUL R0, R9.reuse, 0.63661974668502807617 ;  /* 0x3f22f98309007820 */ /* 0x043fe20000400000 */
        /* <DEDUP_REMOVED lines=11> */
[----:B------:R-:W-:Y:S05]  /*1250*/  @!P0 BRA `(.L_x_19) ;  /* 0x0000000400608947 */ /* 0x000fea0003800000 */
[----:B------:R-:W0:Y:S01]  /*1260*/  LDC.64 R6, c[0x4][RZ] ;  /* 0x01000000ff067b82 */ /* 0x000e220000000a00 */
[----:B------:R-:W-:Y:S01]  /*1270*/  IMAD.SHL.U32 R0, R9, 0x100, RZ ;  /* 0x0000010009007824 */ /* 0x000fe200078e00ff */
[----:B------:R-:W-:Y:S01]  /*1280*/  UMOV UR5, URZ ;  /* 0x000000ff00057c82 */ /* 0x000fe20008000000 */
[----:B------:R-:W-:Y:S02]  /*1290*/  IMAD.MOV.U32 R23, RZ, RZ, RZ ;  /* 0x000000ffff177224 */ /* 0x000fe400078e00ff */
[----:B------:R-:W-:Y:S01]  /*12a0*/  IMAD.MOV.U32 R27, RZ, RZ, RZ ;  /* 0x000000ffff1b7224 */ /* 0x000fe200078e00ff */
[----:B------:R-:W-:-:S07]  /*12b0*/  LOP3.LUT R29, R0, 0x80000000, RZ, 0xfc, !PT ;  /* 0x80000000001d7812 */ /* 0x000fce00078efcff */
.L_x_20:
[----:B0-----:R-:W-:-:S06]  /*12c0*/  IMAD.WIDE.U32 R10, R27, 0x4, R6 ;  /* 0x000000041b0a7825 */ /* 0x001fcc00078e0006 */
[----:B------:R-:W2:Y:S01]  /*12d0*/  LDG.E.CONSTANT R10, desc[UR8][R10.64] ;  /* 0x000000080a0a7981 */ /* 0x000ea2000c1e9900 */
[C---:B------:R-:W-:Y:S01]  /*12e0*/  IMAD.SHL.U32 R0, R27.reuse, 0x4, RZ ;  /* 0x000000041b007824 */ /* 0x040fe200078e00ff */
[----:B------:R-:W-:-:S04]  /*12f0*/  IADD3 R27, PT, PT, R27, 0x1, RZ ;  /* 0x000000011b1b7810 */ /* 0x000fc80007ffe0ff */
        /* <DEDUP_REMOVED lines=11> */
[--C-:B------:R-:W-:Y:S02]  /*13b0*/  @P5 IMAD.MOV.U32 R15, RZ, RZ, R0.reuse ;  /* 0x000000ffff0f5224 */ /* 0x100fe400078e0000 */
[--C-:B------:R-:W-:Y:S02]  /*13c0*/  @P4 IMAD.MOV.U32 R16, RZ, RZ, R0.reuse ;  /* 0x000000ffff104224 */ /* 0x100fe400078e0000 */
[--C-:B------:R-:W-:Y:S02]  /*13d0*/  @P3 IMAD.MOV.U32 R17, RZ, RZ, R0.reuse ;  /* 0x000000ffff113224 */ /* 0x100fe400078e0000 */
[--C-:B------:R-:W-:Y:S02]  /*13e0*/  @P2 IMAD.MOV.U32 R18, RZ, RZ, R0.reuse ;  /* 0x000000ffff122224 */ /* 0x100fe400078e0000 */
[----:B------:R-:W-:-:S04]  /*13f0*/  @P1 IMAD.MOV.U32 R19, RZ, RZ, R0 ;  /* 0x000000ffff131224 */ /* 0x000fc800078e0000 */
        /* <DEDUP_REMOVED lines=14> */
[----:B------:R-:W-:Y:S01]  /*14e0*/  @P3 IMAD.MOV.U32 R0, RZ, RZ, R14 ;  /* 0x000000ffff003224 */ /* 0x000fe200078e000e */
[C---:B------:R-:W-:Y:S01]  /*14f0*/  ISETP.EQ.AND P3, PT, R10.reuse, -0x4, PT ;  /* 0xfffffffc0a00780c */ /* 0x040fe20003f62270 */
[--C-:B------:R-:W-:Y:S01]  /*1500*/  @P4 IMAD.MOV.U32 R0, RZ, RZ, R15.reuse ;  /* 0x000000ffff004224 */ /* 0x100fe200078e000f */
[----:B------:R-:W-:Y:S01]  /*1510*/  @P4 MOV R7, R14 ;  /* 0x0000000e00074202 */ /* 0x000fe20000000f00 */
[----:B------:R-:W-:Y:S01]  /*1520*/  @P2 IMAD.MOV.U32 R7, RZ, RZ, R15 ;  /* 0x000000ffff072224 */ /* 0x000fe200078e000f */
[----:B------:R-:W-:Y:S01]  /*1530*/  ISETP.EQ.AND P4, PT, R10, 0x4, PT ;  /* 0x000000040a00780c */ /* 0x000fe20003f82270 */
[--C-:B------:R-:W-:Y:S02]  /*1540*/  @P2 IMAD.MOV.U32 R0, RZ, RZ, R16.reuse ;  /* 0x000000ffff002224 */ /* 0x100fe400078e0010 */
[----:B------:R-:W-:Y:S02]  /*1550*/  @P1 IMAD.MOV.U32 R7, RZ, RZ, R16 ;  /* 0x000000ffff071224 */ /* 0x000fe400078e0010 */
[----:B------:R-:W-:-:S02]  /*1560*/  @P1 IMAD.MOV.U32 R0, RZ, RZ, R17 ;  /* 0x000000ffff001224 */ /* 0x000fc400078e0011 */
[----:B------:R-:W-:Y:S02]  /*1570*/  @P0 IMAD.MOV.U32 R7, RZ, RZ, R17 ;  /* 0x000000ffff070224 */ /* 0x000fe400078e0011 */
[--C-:B------:R-:W-:Y:S02]  /*1580*/  @P0 IMAD.MOV.U32 R0, RZ, RZ, R18.reuse ;  /* 0x000000ffff000224 */ /* 0x100fe400078e0012 */
[----:B------:R-:W-:Y:S01]  /*1590*/  @P3 IMAD.MOV.U32 R7, RZ, RZ, R18 ;  /* 0x000000ffff073224 */ /* 0x000fe200078e0012 */
[----:B------:R-:W-:Y:S01]  /*15a0*/  @P5 MOV R7, R19 ;  /* 0x0000001300075202 */ /* 0x000fe20000000f00 */
[----:B------:R-:W-:Y:S02]  /*15b0*/  @P3 IMAD.MOV.U32 R0, RZ, RZ, R19 ;  /* 0x000000ffff003224 */ /* 0x000fe400078e0013 */
[--C-:B------:R-:W-:Y:S02]  /*15c0*/  @P5 IMAD.MOV.U32 R0, RZ, RZ, R23.reuse ;  /* 0x000000ffff005224 */ /* 0x100fe400078e0017 */
        /* <DEDUP_REMOVED lines=13> */
.L_x_22:
[----:B------:R-:W-:Y:S05]  /*16a0*/  BSYNC.RECONVERGENT B1 ;  /* 0x0000000000017941 */ /* 0x000fea0003800200 */
.L_x_21:
[C---:B------:R-:W-:Y:S01]  /*16b0*/  SHF.L.W.U32.HI R8, R7.reuse, 0x2, R0 ;  /* 0x0000000207087819 */ /* 0x040fe20000010e00 */
[----:B------:R-:W-:Y:S01]  /*16c0*/  UMOV UR6, 0x54442d19 ;  /* 0x54442d1900067882 */ /* 0x000fe20000000000 */
[----:B------:R-:W-:Y:S01]  /*16d0*/  SHF.L.U32 R7, R7, 0x2, RZ ;  /* 0x0000000207077819 */ /* 0x000fe200000006ff */
        /* <DEDUP_REMOVED lines=9> */
[----:B------:R-:W-:-:S03]  /*1770*/  ISETP.GE.AND P1, PT, R20, RZ, PT ;  /* 0x000000ff1400720c */ /* 0x000fc60003f26270 */
[----:B------:R-:W-:-:S04]  /*1780*/  IMAD.MOV R8, RZ, RZ, -R0 ;  /* 0x000000ffff087224 */ /* 0x000fc800078e0a00 */
[----:B------:R-:W-:Y:S01]  /*1790*/  @!P0 IMAD.MOV.U32 R0, RZ, RZ, R8 ;  /* 0x000000ffff008224 */ /* 0x000fe200078e0008 */
[----:B0-----:R-:W-:-:S10]  /*17a0*/  DMUL R10, R6, UR6 ;  /* 0x00000006060a7c28 */ /* 0x001fd40008000000 */
[----:B------:R-:W0:Y:S02]  /*17b0*/  F2F.F32.F64 R10, R10 ;  /* 0x0000000a000a7310 */ /* 0x000e240000301000 */
[----:B0-----:R-:W-:Y:S01]  /*17c0*/  FSEL R6, -R10, R10, !P1 ;  /* 0x0000000a0a067208 */ /* 0x001fe20004800100 */
[----:B------:R-:W-:Y:S06]  /*17d0*/  BRA `(.L_x_18) ;  /* 0x0000000000087947 */ /* 0x000fec0003800000 */
.L_x_19:
[----:B------:R-:W-:Y:S01]  /*17e0*/  FMUL R6, RZ, R9 ;  /* 0x00000009ff067220 */ /* 0x000fe20000400000 */
[----:B------:R-:W-:-:S07]  /*17f0*/  IMAD.MOV.U32 R0, RZ, RZ, RZ ;  /* 0x000000ffff007224 */ /* 0x000fce00078e00ff */
.L_x_18:
[----:B------:R-:W-:Y:S05]  /*1800*/  BSYNC.RECONVERGENT B0 ;  /* 0x0000000000007941 */ /* 0x000fea0003800200 */
.L_x_17:
[----:B------:R-:W-:Y:S01]  /*1810*/  LOP3.LUT R8, R0, 0x1, RZ, 0xc0, !PT ;  /* 0x0000000100087812 */ /* 0x000fe200078ec0ff */
[----:B------:R-:W-:Y:S02]  /*1820*/  IMAD.MOV.U32 R10, RZ, RZ, 0x37cbac00 ;  /* 0x37cbac00ff0a7424 */ /* 0x000fe400078e00ff */
[----:B------:R-:W-:Y:S01]  /*1830*/  FMUL R7, R6, R6 ;  /* 0x0000000606077220 */ /* 0x000fe20000400000 */
[----:B------:R-:W-:Y:S01]  /*1840*/  IMAD.MOV.U32 R22, RZ, RZ, 0x3effffff ;  /* 0x3effffffff167424 */ /* 0x000fe200078e00ff */
[----:B------:R-:W-:Y:S01]  /*1850*/  ISETP.NE.U32.AND P0, PT, R8, 0x1, PT ;  /* 0x000000010800780c */ /* 0x000fe20003f05070 */
[----:B------:R-:W-:Y:S02]  /*1860*/  IMAD.MOV.U32 R8, RZ, RZ, 0x3d2aaabb ;  /* 0x3d2aaabbff087424 */ /* 0x000fe400078e00ff */
[----:B------:R-:W-:Y:S01]  /*1870*/  FFMA R10, R7, R10, -0.0013887860113754868507 ;  /* 0xbab607ed070a7423 */ /* 0x000fe2000000000a */
[----:B------:R-:W-:Y:S01]  /*1880*/  LOP3.LUT P1, RZ, R0, 0x2, RZ, 0xc0, !PT ;  /* 0x0000000200ff7812 */ /* 0x000fe2000782c0ff */
[----:B------:R-:W-:Y:S01]  /*1890*/  BSSY.RECONVERGENT B0, `(.L_x_23) ;  /* 0x0000068000007945 */ /* 0x000fe20003800200 */
[----:B------:R-:W-:-:S02]  /*18a0*/  FSEL R0, R6, 1, P0 ;  /* 0x3f80000006007808 */ /* 0x000fc40000000000 */
[----:B------:R-:W-:Y:S02]  /*18b0*/  FSEL R10, R10, -0.00019574658654164522886, !P0 ;  /* 0xb94d41530a0a7808 */ /* 0x000fe40004000000 */
[----:B------:R-:W-:Y:S01]  /*18c0*/  FSEL R20, R8, 0.0083327032625675201416, !P0 ;  /* 0x3c0885e408147808 */ /* 0x000fe20004000000 */
[----:B------:R-:W-:Y:S01]  /*18d0*/  FFMA R23, R7, R0, RZ ;  /* 0x0000000007177223 */ /* 0x000fe200000000ff */
[----:B------:R-:W-:Y:S02]  /*18e0*/  FSEL R11, -R22, -0.16666662693023681641, !P0 ;  /* 0xbe2aaaa8160b7808 */ /* 0x000fe40004000100 */
[----:B------:R-:W-:Y:S01]  /*18f0*/  FSETP.GE.AND P0, PT, |R9|, 105615, PT ;  /* 0x47ce47800900780b */ /* 0x000fe20003f06200 */
[----:B------:R-:W-:-:S04]  /*1900*/  FFMA R10, R7, R10, R20 ;  /* 0x0000000a070a7223 */ /* 0x000fc80000000014 */
[----:B------:R-:W-:-:S04]  /*1910*/  FFMA R10, R7, R10, R11 ;  /* 0x0000000a070a7223 */ /* 0x000fc8000000000b */
[----:B------:R-:W-:-:S04]  /*1920*/  FFMA R23, R23, R10, R0 ;  /* 0x0000000a17177223 */ /* 0x000fc80000000000 */
[----:B------:R-:W-:Y:S01]  /*1930*/  @P1 FADD R23, RZ, -R23 ;  /* 0x80000017ff171221 */ /* 0x000fe20000000000 */
        /* <DEDUP_REMOVED lines=9> */
.L_x_26:
[----:B0-----:R-:W-:-:S06]  /*19d0*/  IMAD.WIDE.U32 R10, R27, 0x4, R6 ;  /* 0x000000041b0a7825 */ /* 0x001fcc00078e0006 */
[----:B------:R-:W2:Y:S01]  /*19e0*/  LDG.E.CONSTANT R10, desc[UR8][R10.64] ;  /* 0x000000080a0a7981 */ /* 0x000ea2000c1e9900 */
[C---:B------:R-:W-:Y:S01]  /*19f0*/  SHF.L.U32 R0, R27.reuse, 0x2, RZ ;  /* 0x000000021b007819 */ /* 0x040fe200000006ff */
        /* <DEDUP_REMOVED lines=31> */
[----:B------:R-:W-:Y:S02]  /*1bf0*/  @P3 MOV R0, R14 ;  /* 0x0000000e00003202 */ /* 0x000fe40000000f00 */
[----:B------:R-:W-:Y:S01]  /*1c00*/  @P4 IMAD.MOV.U32 R6, RZ, RZ, R14 ;  /* 0x000000ffff064224 */ /* 0x000fe200078e000e */
[C---:B------:R-:W-:Y:S01]  /*1c10*/  ISETP.EQ.AND P3, PT, R11.reuse, -0x4, PT ;  /* 0xfffffffc0b00780c */ /* 0x040fe20003f62270 */
[--C-:B------:R-:W-:Y:S01]  /*1c20*/  @P4 IMAD.MOV.U32 R0, RZ, RZ, R15.reuse ;  /* 0x000000ffff004224 */ /* 0x100fe200078e000f */
[----:B------:R-:W-:Y:S01]  /*1c30*/  ISETP.EQ.AND P4, PT, R11, RZ, PT ;  /* 0x000000ff0b00720c */ /* 0x000fe20003f82270 */
[----:B------:R-:W-:Y:S02]  /*1c40*/  @P2 IMAD.MOV.U32 R6, RZ, RZ, R15 ;  /* 0x000000ffff062224 */ /* 0x000fe400078e000f */
[--C-:B------:R-:W-:Y:S02]  /*1c50*/  @P2 IMAD.MOV.U32 R0, RZ, RZ, R16.reuse ;  /* 0x000000ffff002224 */ /* 0x100fe400078e0010 */
[----:B------:R-:W-:-:S02]  /*1c60*/  @P1 IMAD.MOV.U32 R6, RZ, RZ, R16 ;  /* 0x000000ffff061224 */ /* 0x000fc400078e0010 */
[--C-:B------:R-:W-:Y:S02]  /*1c70*/  @P1 IMAD.MOV.U32 R0, RZ, RZ, R17.reuse ;  /* 0x000000ffff001224 */ /* 0x100fe400078e0011 */
[----:B------:R-:W-:Y:S02]  /*1c80*/  @P0 IMAD.MOV.U32 R6, RZ, RZ, R17 ;  /* 0x000000ffff060224 */ /* 0x000fe400078e0011 */
[--C-:B------:R-:W-:Y:S01]  /*1c90*/  @P0 IMAD.MOV.U32 R0, RZ, RZ, R18.reuse ;  /* 0x000000ffff000224 */ /* 0x100fe200078e0012 */
[----:B------:R-:W-:Y:S01]  /*1ca0*/  @P3 MOV R0, R19 ;  /* 0x0000001300003202 */ /* 0x000fe20000000f00 */
[----:B------:R-:W-:Y:S02]  /*1cb0*/  @P3 IMAD.MOV.U32 R6, RZ, RZ, R18 ;  /* 0x000000ffff063224 */ /* 0x000fe400078e0012 */
[----:B------:R-:W-:Y:S02]  /*1cc0*/  @P4 IMAD.MOV.U32 R6, RZ, RZ, R19 ;  /* 0x000000ffff064224 */ /* 0x000fe400078e0013 */
[----:B------:R-:W-:-:S02]  /*1cd0*/  @P4 IMAD.MOV.U32 R0, RZ, RZ, R25 ;  /* 0x000000ffff004224 */ /* 0x000fc400078e0019 */
        /* <DEDUP_REMOVED lines=11> */
[----:B------:R-:W-:-:S04]  /*1d90*/  @P0 MOV R7, R25 ;  /* 0x0000001900070202 */ /* 0x000fc80000000f00 */
[----:B------:R-:W-:-:S07]  /*1da0*/  SHF.L.W.U32.HI R6, R7, R11, R6 ;  /* 0x0000000b07067219 */ /* 0x000fce0000010e06 */
.L_x_28:
[----:B------:R-:W-:Y:S05]  /*1db0*/  BSYNC.RECONVERGENT B1 ;  /* 0x0000000000017941 */ /* 0x000fea0003800200 */
.L_x_27:
        /* <DEDUP_REMOVED lines=19> */
.L_x_25:
[----:B------:R-:W-:Y:S01]  /*1ef0*/  FMUL R24, RZ, R9 ;  /* 0x00000009ff187220 */ /* 0x000fe20000400000 */
[----:B------:R-:W-:-:S07]  /*1f00*/  IMAD.MOV.U32 R25, RZ, RZ, RZ ;  /* 0x000000ffff197224 */ /* 0x000fce00078e00ff */
.L_x_24:
[----:B------:R-:W-:Y:S05]  /*1f10*/  BSYNC.RECONVERGENT B0 ;  /* 0x0000000000007941 */ /* 0x000fea0003800200 */
.L_x_23:
[----:B------:R-:W-:Y:S02]  /*1f20*/  IMAD.MOV.U32 R0, RZ, RZ, 0x37cbac00 ;  /* 0x37cbac00ff007424 */ /* 0x000fe400078e00ff */
[----:B------:R-:W-:Y:S01]  /*1f30*/  FMUL R7, R24, R24 ;  /* 0x0000001818077220 */ /* 0x000fe20000400000 */
[C---:B------:R-:W-:Y:S01]  /*1f40*/  LOP3.LUT R6, R25.reuse, 0x1, RZ, 0xc0, !PT ;  /* 0x0000000119067812 */ /* 0x040fe200078ec0ff */
[----:B------:R-:W0:Y:S01]  /*1f50*/  LDCU UR5, c[0x0][0x394] ;  /* 0x00007280ff0577ac */ /* 0x000e220008000800 */
[----:B------:R-:W-:Y:S02]  /*1f60*/  VIADD R25, R25, 0x1 ;  /* 0x0000000119197836 */ /* 0x000fe40000000000 */
[----:B------:R-:W-:Y:S01]  /*1f70*/  FFMA R0, R7, R0, -0.0013887860113754868507 ;  /* 0xbab607ed07007423 */ /* 0x000fe20000000000 */
[----:B------:R-:W-:Y:S01]  /*1f80*/  ISETP.NE.U32.AND P0, PT, R6, 0x1, PT ;  /* 0x000000010600780c */ /* 0x000fe20003f05070 */
[----:B------:R-:W-:Y:S01]  /*1f90*/  UIADD3 UR4, UPT, UPT, UR4, 0x1, URZ ;  /* 0x0000000104047890 */ /* 0x000fe2000fffe0ff */
[----:B------:R-:W-:-:S02]  /*1fa0*/  LOP3.LUT P1, RZ, R25, 0x2, RZ, 0xc0, !PT ;  /* 0x0000000219ff7812 */ /* 0x000fc4000782c0ff */
[----:B------:R-:W-:Y:S02]  /*1fb0*/  FSEL R8, R8, 0.0083327032625675201416, P0 ;  /* 0x3c0885e408087808 */ /* 0x000fe40000000000 */
[----:B------:R-:W-:Y:S02]  /*1fc0*/  FSEL R0, R0, -0.00019574658654164522886, P0 ;  /* 0xb94d415300007808 */ /* 0x000fe40000000000 */
[----:B------:R-:W-:-:S03]  /*1fd0*/  FSEL R9, -R22, -0.16666662693023681641, P0 ;  /* 0xbe2aaaa816097808 */ /* 0x000fc60000000100 */
[C---:B------:R-:W-:Y:S01]  /*1fe0*/  FFMA R8, R7.reuse, R0, R8 ;  /* 0x0000000007087223 */ /* 0x040fe20000000008 */
[----:B------:R-:W-:Y:S01]  /*1ff0*/  FSEL R0, R24, 1, !P0 ;  /* 0x3f80000018007808 */ /* 0x000fe20004000000 */
[----:B0-----:R-:W-:Y:S02]  /*2000*/  UISETP.NE.AND UP0, UPT, UR4, UR5, UPT ;  /* 0x000000050400728c */ /* 0x001fe4000bf05270 */
[C---:B------:R-:W-:Y:S02]  /*2010*/  FFMA R8, R7.reuse, R8, R9 ;  /* 0x0000000807087223 */ /* 0x040fe40000000009 */
[----:B------:R-:W-:-:S04]  /*2020*/  FFMA R7, R7, R0, RZ ;  /* 0x0000000007077223 */ /* 0x000fc800000000ff */
[----:B------:R-:W-:-:S04]  /*2030*/  FFMA R0, R7, R8, R0 ;  /* 0x0000000807007223 */ /* 0x000fc80000000000 */
[----:B------:R-:W-:-:S04]  /*2040*/  @P1 FADD R0, RZ, -R0 ;  /* 0x80000000ff001221 */ /* 0x000fc80000000000 */
[----:B------:R-:W-:Y:S01]  /*2050*/  FADD R9, |R23|, |R0| ;  /* 0x4000000017097221 */ /* 0x000fe20000000200 */
[----:B------:R-:W-:Y:S06]  /*2060*/  BRA.U UP0, `(.L_x_29) ;  /* 0xfffffff100487547 */ /* 0x000fec000b83ffff */
.L_x_16:
[----:B------:R-:W2:Y:S01]  /*2070*/  LDCU UR4, c[0x0][0x390] ;  /* 0x00007200ff0477ac */ /* 0x000ea20008000800 */
[----:B0-----:R-:W-:Y:S01]  /*2080*/  VIADD R0, R12, 0x100 ;  /* 0x000001000c007836 */ /* 0x001fe20000000000 */
[----:B------:R-:W-:Y:S04]  /*2090*/  BSSY.RECONVERGENT B0, `(.L_x_30) ;  /* 0x000000a000007945 */ /* 0x000fe80003800200 */
[----:B--2---:R-:W-:Y:S01]  /*20a0*/  ISETP.GE.AND P0, PT, R0, UR4, PT ;  /* 0x0000000400007c0c */ /* 0x004fe2000bf06270 */
[----:B------:R-:W-:-:S12]  /*20b0*/  VIADD R0, R12, 0x300 ;  /* 0x000003000c007836 */ /* 0x000fd80000000000 */
[----:B-1----:R0:W-:Y:S01]  /*20c0*/  @!P0 STG.E desc[UR8][R4.64+0x400], R9 ;  /* 0x0004000904008986 */ /* 0x0021e2000c101908 */
[----:B------:R-:W-:Y:S01]  /*20d0*/  BAR.SYNC.DEFER_BLOCKING 0x0 ;  /* 0x0000000000007b1d */ /* 0x000fe20000010000 */
[----:B------:R-:W-:-:S05]  /*20e0*/  ISETP.GE.AND P0, PT, R0, UR4, PT ;  /* 0x0000000400007c0c */ /* 0x000fca000bf06270 */
[----:B------:R0:W1:Y:S08]  /*20f0*/  LDS R11, [R13] ;  /* 0x000000000d0b7984 */ /* 0x0000700000000800 */
[----:B0-----:R-:W-:Y:S05]  /*2100*/  @P0 BRA `(.L_x_31) ;  /* 0x0000000000080947 */ /* 0x001fea0003800000 */
[----:B------:R-:W2:Y:S04]  /*2110*/  LDG.E R0, desc[UR8][R2.64+0xc00] ;  /* 0x000c000802007981 */ /* 0x000ea8000c1e1900 */
[----:B--2---:R0:W-:Y:S02]  /*2120*/  STS [R13+0x400], R0 ;  /* 0x000400000d007388 */ /* 0x0041e40000000800 */
.L_x_31:
[----:B------:R-:W-:Y:S05]  /*2130*/  BSYNC.RECONVERGENT B0 ;  /* 0x0000000000007941 */ /* 0x000fea0003800200 */
.L_x_30:
[----:B------:R-:W-:-:S09]  /*2140*/  UISETP.GE.AND UP0, UPT, UR5, 0x1, UPT ;  /* 0x000000010500788c */ /* 0x000fd2000bf06270 */
[----:B------:R-:W-:Y:S05]  /*2150*/  BRA.U !UP0, `(.L_x_32) ;  /* 0x0000000d08bc7547 */ /* 0x000fea000b800000 */
[----:B------:R-:W-:-:S05]  /*2160*/  UMOV UR4, URZ ;  /* 0x000000ff00047c82 */ /* 0x000fca0008000000 */
.L_x_45:
        /* <DEDUP_REMOVED lines=8> */
[----:B------:R-:W-:-:S05]  /*21f0*/  FFMA R24, R24, -5.3903029534742383927e-15, R7 ;  /* 0xa7c234c518187823 */ /* 0x000fca0000000007 */
[----:B------:R-:W-:Y:S01]  /*2200*/  MOV R6, R24 ;  /* 0x0000001800067202 */ /* 0x000fe20000000f00 */
        /* <DEDUP_REMOVED lines=9> */
.L_x_36:
        /* <DEDUP_REMOVED lines=37> */
[--C-:B------:R-:W-:Y:S01]  /*24f0*/  @P4 IMAD.MOV.U32 R0, RZ, RZ, R15.reuse ;  /* 0x000000ffff004224 */ /* 0x100fe200078e000f */
[----:B------:R-:W-:Y:S01]  /*2500*/  ISETP.EQ.AND P4, PT, R9, 0x4, PT ;  /* 0x000000040900780c */ /* 0x000fe20003f82270 */
[----:B------:R-:W-:Y:S02]  /*2510*/  @P2 IMAD.MOV.U32 R7, RZ, RZ, R15 ;  /* 0x000000ffff072224 */ /* 0x000fe400078e000f */
[--C-:B------:R-:W-:Y:S01]  /*2520*/  @P2 IMAD.MOV.U32 R0, RZ, RZ, R16.reuse ;  /* 0x000000ffff002224 */ /* 0x100fe200078e0010 */
[----:B------:R-:W-:Y:S01]  /*2530*/  @P1 MOV R0, R17 ;  /* 0x0000001100001202 */ /* 0x000fe20000000f00 */
[----:B------:R-:W-:-:S02]  /*2540*/  @P1 IMAD.MOV.U32 R7, RZ, RZ, R16 ;  /* 0x000000ffff071224 */ /* 0x000fc400078e0010 */
[----:B------:R-:W-:Y:S02]  /*2550*/  @P0 IMAD.MOV.U32 R7, RZ, RZ, R17 ;  /* 0x000000ffff070224 */ /* 0x000fe400078e0011 */
[--C-:B------:R-:W-:Y:S02]  /*2560*/  @P0 IMAD.MOV.U32 R0, RZ, RZ, R18.reuse ;  /* 0x000000ffff000224 */ /* 0x100fe400078e0012 */
[----:B------:R-:W-:Y:S02]  /*2570*/  @P3 IMAD.MOV.U32 R7, RZ, RZ, R18 ;  /* 0x000000ffff073224 */ /* 0x000fe400078e0012 */
[--C-:B------:R-:W-:Y:S02]  /*2580*/  @P3 IMAD.MOV.U32 R0, RZ, RZ, R19.reuse ;  /* 0x000000ffff003224 */ /* 0x100fe400078e0013 */
[----:B------:R-:W-:Y:S02]  /*2590*/  @P5 IMAD.MOV.U32 R7, RZ, RZ, R19 ;  /* 0x000000ffff075224 */ /* 0x000fe400078e0013 */
[----:B------:R-:W-:-:S02]  /*25a0*/  @P5 IMAD.MOV.U32 R0, RZ, RZ, R23 ;  /* 0x000000ffff005224 */ /* 0x000fc400078e0017 */
[----:B------:R-:W-:Y:S01]  /*25b0*/  @P4 IMAD.MOV.U32 R7, RZ, RZ, R23 ;  /* 0x000000ffff074224 */ /* 0x000fe200078e0017 */
[----:B------:R-:W-:Y:S06]  /*25c0*/  @!P6 BRA `(.L_x_38) ;  /* 0x00000000002ce947 */ /* 0x000fec0003800000 */
[----:B------:R-:W-:Y:S01]  /*25d0*/  @P2 IMAD.MOV.U32 R8, RZ, RZ, R14 ;  /* 0x000000ffff082224 */ /* 0x000fe200078e000e */
[----:B------:R-:W-:Y:S01]  /*25e0*/  LOP3.LUT R6, R6, 0x1f, RZ, 0xc0, !PT ;  /* 0x0000001f06067812 */ /* 0x000fe200078ec0ff */
[----:B------:R-:W-:Y:S01]  /*25f0*/  @P1 IMAD.MOV.U32 R8, RZ, RZ, R15 ;  /* 0x000000ffff081224 */ /* 0x000fe200078e000f */
[----:B------:R-:W-:Y:S01]  /*2600*/  @P0 MOV R8, R16 ;  /* 0x0000001000080202 */ /* 0x000fe20000000f00 */
[----:B------:R-:W-:Y:S01]  /*2610*/  @P3 IMAD.MOV.U32 R8, RZ, RZ, R17 ;  /* 0x000000ffff083224 */ /* 0x000fe200078e0011 */
[----:B------:R-:W-:Y:S01]  /*2620*/  ISETP.EQ.AND P0, PT, R9, 0x8, PT ;  /* 0x000000080900780c */ /* 0x000fe20003f02270 */
[----:B------:R-:W-:Y:S01]  /*2630*/  @P5 IMAD.MOV.U32 R8, RZ, RZ, R18 ;  /* 0x000000ffff085224 */ /* 0x000fe200078e0012 */
[----:B------:R-:W-:Y:S01]  /*2640*/  SHF.L.W.U32.HI R0, R7, R6, R0 ;  /* 0x0000000607007219 */ /* 0x000fe20000010e00 */
[----:B------:R-:W-:-:S10]  /*2650*/  @P4 IMAD.MOV.U32 R8, RZ, RZ, R19 ;  /* 0x000000ffff084224 */ /* 0x000fd400078e0013 */
[----:B------:R-:W-:-:S05]  /*2660*/  @P0 IMAD.MOV.U32 R8, RZ, RZ, R23 ;  /* 0x000000ffff080224 */ /* 0x000fca00078e0017 */
[----:B------:R-:W-:-:S07]  /*2670*/  SHF.L.W.U32.HI R7, R8, R6, R7 ;  /* 0x0000000608077219 */ /* 0x000fce0000010e07 */
.L_x_38:
[----:B------:R-:W-:Y:S05]  /*2680*/  BSYNC.RECONVERGENT B1 ;  /* 0x0000000000017941 */ /* 0x000fea0003800200 */
.L_x_37:
        /* <DEDUP_REMOVED lines=19> */
.L_x_35:
[----:B------:R-:W-:Y:S01]  /*27c0*/  FMUL R6, RZ, R11 ;  /* 0x0000000bff067220 */ /* 0x000fe20000400000 */
[----:B------:R-:W-:-:S07]  /*27d0*/  IMAD.MOV.U32 R0, RZ, RZ, RZ ;  /* 0x000000ffff007224 */ /* 0x000fce00078e00ff */
.L_x_34:
[----:B------:R-:W-:Y:S05]  /*27e0*/  BSYNC.RECONVERGENT B0 ;  /* 0x0000000000007941 */ /* 0x000fea0003800200 */
.L_x_33:
[----:B------:R-:W-:Y:S02]  /*27f0*/  IMAD.MOV.U32 R8, RZ, RZ, 0x37cbac00 ;  /* 0x37cbac00ff087424 */ /* 0x000fe400078e00ff */
[----:B------:R-:W-:Y:S01]  /*2800*/  FMUL R7, R6, R6 ;  /* 0x0000000606077220 */ /* 0x000fe20000400000 */
[C---:B------:R-:W-:Y:S01]  /*2810*/  LOP3.LUT R9, R0.reuse, 0x1, RZ, 0xc0, !PT ;  /* 0x0000000100097812 */ /* 0x040fe200078ec0ff */
[----:B------:R-:W-:Y:S01]  /*2820*/  IMAD.MOV.U32 R22, RZ, RZ, 0x3effffff ;  /* 0x3effffffff167424 */ /* 0x000fe200078e00ff */
[----:B------:R-:W-:Y:S01]  /*2830*/  MOV R10, 0x3d2aaabb ;  /* 0x3d2aaabb000a7802 */ /* 0x000fe20000000f00 */
[----:B------:R-:W-:Y:S01]  /*2840*/  FFMA R8, R7, R8, -0.0013887860113754868507 ;  /* 0xbab607ed07087423 */ /* 0x000fe20000000008 */
[----:B------:R-:W-:Y:S01]  /*2850*/  ISETP.NE.U32.AND P0, PT, R9, 0x1, PT ;  /* 0x000000010900780c */ /* 0x000fe20003f05070 */
[----:B------:R-:W-:Y:S01]  /*2860*/  BSSY.RECONVERGENT B0, `(.L_x_39) ;  /* 0x0000069000007945 */ /* 0x000fe20003800200 */
[----:B------:R-:W-:Y:S02]  /*2870*/  LOP3.LUT P1, RZ, R0, 0x2, RZ, 0xc0, !PT ;  /* 0x0000000200ff7812 */ /* 0x000fe4000782c0ff */
        /* <DEDUP_REMOVED lines=19> */
.L_x_42:
        /* <DEDUP_REMOVED lines=36> */
[----:B------:R-:W-:Y:S02]  /*2bf0*/  @P4 IMAD.MOV.U32 R6, RZ, RZ, R14 ;  /* 0x000000ffff064224 */ /* 0x000fe400078e000e */
[--C-:B------:R-:W-:Y:S01]  /*2c00*/  @P4 IMAD.MOV.U32 R0, RZ, RZ, R15.reuse ;  /* 0x000000ffff004224 */ /* 0x100fe200078e000f */
[----:B------:R-:W-:Y:S01]  /*2c10*/  ISETP.EQ.AND P4, PT, R9, RZ, PT ;  /* 0x000000ff0900720c */ /* 0x000fe20003f82270 */
[----:B------:R-:W-:Y:S01]  /*2c20*/  @P2 IMAD.MOV.U32 R6, RZ, RZ, R15 ;  /* 0x000000ffff062224 */ /* 0x000fe200078e000f */
[----:B------:R-:W-:Y:S01]  /*2c30*/  @P1 MOV R6, R16 ;  /* 0x0000001000061202 */ /* 0x000fe20000000f00 */
[----:B------:R-:W-:Y:S02]  /*2c40*/  @P2 IMAD.MOV.U32 R0, RZ, RZ, R16 ;  /* 0x000000ffff002224 */ /* 0x000fe400078e0010 */
        /* <DEDUP_REMOVED lines=10> */
[----:B------:R-:W-:Y:S01]  /*2cf0*/  @P1 MOV R7, R15 ;  /* 0x0000000f00071202 */ /* 0x000fe20000000f00 */
        /* <DEDUP_REMOVED lines=9> */
.L_x_44:
[----:B------:R-:W-:Y:S05]  /*2d90*/  BSYNC.RECONVERGENT B1 ;  /* 0x0000000000017941 */ /* 0x000fea0003800200 */
.L_x_43:
        /* <DEDUP_REMOVED lines=19> */
.L_x_41:
[----:B------:R-:W-:Y:S01]  /*2ed0*/  FMUL R24, RZ, R11 ;  /* 0x0000000bff187220 */ /* 0x000fe20000400000 */
[----:B------:R-:W-:-:S07]  /*2ee0*/  IMAD.MOV.U32 R25, RZ, RZ, RZ ;  /* 0x000000ffff197224 */ /* 0x000fce00078e00ff */
.L_x_40:
[----:B------:R-:W-:Y:S05]  /*2ef0*/  BSYNC.RECONVERGENT B0 ;  /* 0x0000000000007941 */ /* 0x000fea0003800200 */
.L_x_39:
[----:B------:R-:W-:Y:S01]  /*2f00*/  MOV R0, 0x37cbac00 ;  /* 0x37cbac0000007802 */ /* 0x000fe20000000f00 */
        /* <DEDUP_REMOVED lines=20> */
.L_x_32:
        /* <DEDUP_REMOVED lines=8> */
[----:B------:R0:W1:Y:S08]  /*30d0*/  LDS R9, [R13+0x400] ;  /* 0x000400000d097984 */ /* 0x0000700000000800 */
[----:B0-----:R-:W-:Y:S05]  /*30e0*/  @P0 BRA `(.L_x_47) ;  /* 0x0000000000080947 */ /* 0x001fea0003800000 */
[----:B------:R-:W2:Y:S04]  /*30f0*/  LDG.E R0, desc[UR8][R2.64+0x1000] ;  /* 0x0010000802007981 */ /* 0x000ea8000c1e1900 */
[----:B--2---:R0:W-:Y:S02]  /*3100*/  STS [R13], R0 ;  /* 0x000000000d007388 */ /* 0x0041e40000000800 */
.L_x_47:
[----:B------:R-:W-:Y:S05]  /*3110*/  BSYNC.RECONVERGENT B0 ;  /* 0x0000000000007941 */ /* 0x000fea0003800200 */
.L_x_46:
[----:B------:R-:W-:-:S09]  /*3120*/  UISETP.GE.AND UP0, UPT, UR5, 0x1, UPT ;  /* 0x000000010500788c */ /* 0x000fd2000bf06270 */
[----:B------:R-:W-:Y:S05]  /*3130*/  BRA.U !UP0, `(.L_x_48) ;  /* 0x0000000d08bc7547 */ /* 0x000fea000b800000 */
[----:B------:R-:W-:-:S05]  /*3140*/  UMOV UR4, URZ ;  /* 0x000000ff00047c82 */ /* 0x000fca0008000000 */
.L_x_61:
        /* <DEDUP_REMOVED lines=19> */
.L_x_52:
        /* <DEDUP_REMOVED lines=62> */
.L_x_54:
[----:B------:R-:W-:Y:S05]  /*3660*/  BSYNC.RECONVERGENT B1 ;  /* 0x0000000000017941 */ /* 0x000fea0003800200 */
.L_x_53:
        /* <DEDUP_REMOVED lines=19> */
.L_x_51:
[----:B------:R-:W-:Y:S01]  /*37a0*/  FMUL R6, RZ, R9 ;  /* 0x00000009ff067220 */ /* 0x000fe20000400000 */
[----:B------:R-:W-:-:S07]  /*37b0*/  IMAD.MOV.U32 R0, RZ, RZ, RZ ;  /* 0x000000ffff007224 */ /* 0x000fce00078e00ff */
.L_x_50:
[----:B------:R-:W-:Y:S05]  /*37c0*/  BSYNC.RECONVERGENT B0 ;  /* 0x0000000000007941 */ /* 0x000fea0003800200 */
.L_x_49:
        /* <DEDUP_REMOVED lines=28> */
.L_x_58:
        /* <DEDUP_REMOVED lines=62> */
.L_x_60:
[----:B------:R-:W-:Y:S05]  /*3d70*/  BSYNC.RECONVERGENT B1 ;  /* 0x0000000000017941 */ /* 0x000fea0003800200 */
.L_x_59:
        /* <DEDUP_REMOVED lines=19> */
.L_x_57:
[----:B------:R-:W-:Y:S01]  /*3eb0*/  FMUL R24, RZ, R9 ;  /* 0x00000009ff187220 */ /* 0x000fe20000400000 */
[----:B------:R-:W-:-:S07]  /*3ec0*/  IMAD.MOV.U32 R25, RZ, RZ, RZ ;  /* 0x000000ffff197224 */ /* 0x000fce00078e00ff */
.L_x_56:
[----:B------:R-:W-:Y:S05]  /*3ed0*/  BSYNC.RECONVERGENT B0 ;  /* 0x0000000000007941 */ /* 0x000fea0003800200 */
.L_x_55:
        /* <DEDUP_REMOVED lines=21> */
.L_x_48:
        /* <DEDUP_REMOVED lines=12> */
.L_x_63:
[----:B------:R-:W-:Y:S05]  /*40f0*/  BSYNC.RECONVERGENT B0 ;  /* 0x0000000000007941 */ /* 0x000fea0003800200 */
.L_x_62:
[----:B------:R-:W-:-:S09]  /*4100*/  UISETP.GE.AND UP0, UPT, UR5, 0x1, UPT ;  /* 0x000000010500788c */ /* 0x000fd2000bf06270 */
[----:B------:R-:W-:Y:S05]  /*4110*/  BRA.U !UP0, `(.L_x_64) ;  /* 0x0000000d08bc7547 */ /* 0x000fea000b800000 */
[----:B------:R-:W-:-:S05]  /*4120*/  UMOV UR4, URZ ;  /* 0x000000ff00047c82 */ /* 0x000fca0008000000 */
.L_x_77:
        /* <DEDUP_REMOVED lines=19> */
.L_x_68:
        /* <DEDUP_REMOVED lines=62> */
.L_x_70:
[----:B------:R-:W-:Y:S05]  /*4640*/  BSYNC.RECONVERGENT B1 ;  /* 0x0000000000017941 */ /* 0x000fea0003800200 */
.L_x_69:
        /* <DEDUP_REMOVED lines=19> */
.L_x_67:
[----:B------:R-:W-:Y:S01]  /*4780*/  FMUL R6, RZ, R11 ;  /* 0x0000000bff067220 */ /* 0x000fe20000400000 */
[----:B------:R-:W-:-:S07]  /*4790*/  IMAD.MOV.U32 R0, RZ, RZ, RZ ;  /* 0x000000ffff007224 */ /* 0x000fce00078e00ff */
.L_x_66:
[----:B------:R-:W-:Y:S05]  /*47a0*/  BSYNC.RECONVERGENT B0 ;  /* 0x0000000000007941 */ /* 0x000fea0003800200 */
.L_x_65:
        /* <DEDUP_REMOVED lines=28> */
.L_x_74:
        /* <DEDUP_REMOVED lines=62> */
.L_x_76:
[----:B------:R-:W-:Y:S05]  /*4d50*/  BSYNC.RECONVERGENT B1 ;  /* 0x0000000000017941 */ /* 0x000fea0003800200 */
.L_x_75:
        /* <DEDUP_REMOVED lines=19> */
.L_x_73:
[----:B------:R-:W-:Y:S01]  /*4e90*/  FMUL R24, RZ, R11 ;  /* 0x0000000bff187220 */ /* 0x000fe20000400000 */
[----:B------:R-:W-:-:S07]  /*4ea0*/  IMAD.MOV.U32 R25, RZ, RZ, RZ ;  /* 0x000000ffff197224 */ /* 0x000fce00078e00ff */
.L_x_72:
[----:B------:R-:W-:Y:S05]  /*4eb0*/  BSYNC.RECONVERGENT B0 ;  /* 0x0000000000007941 */ /* 0x000fea0003800200 */
.L_x_71:
        /* <DEDUP_REMOVED lines=21> */
.L_x_64:
[----:B------:R-:W2:Y:S01]  /*5010*/  LDCU UR4, c[0x0][0x390] ;  /* 0x00007200ff0477ac */ /* 0x000ea20008000800 */
[C---:B0-----:R-:W-:Y:S01]  /*5020*/  VIADD R0, R12.reuse, 0x400 ;  /* 0x000004000c007836 */ /* 0x041fe20000000000 */
[----:B------:R-:W-:Y:S01]  /*5030*/  BSSY.RECONVERGENT B0, `(.L_x_78) ;  /* 0x000000a000007945 */ /* 0x000fe20003800200 */
[----:B------:R-:W-:-:S03]  /*5040*/  VIADD R20, R12, 0x600 ;  /* 0x000006000c147836 */ /* 0x000fc60000000000 */
[----:B--2---:R-:W-:-:S13]  /*5050*/  ISETP.GE.AND P0, PT, R0, UR4, PT ;  /* 0x0000000400007c0c */ /* 0x004fda000bf06270 */
[----:B-1----:R0:W-:Y:S01]  /*5060*/  @!P0 STG.E desc[UR8][R4.64+0x1000], R11 ;  /* 0x0010000b04008986 */ /* 0x0021e2000c101908 */
[----:B------:R-:W-:Y:S01]  /*5070*/  BAR.SYNC.DEFER_BLOCKING 0x0 ;  /* 0x0000000000007b1d */ /* 0x000fe20000010000 */
[----:B------:R-:W-:-:S05]  /*5080*/  ISETP.GE.AND P0, PT, R20, UR4, PT ;  /* 0x0000000414007c0c */ /* 0x000fca000bf06270 */
[----:B------:R0:W1:Y:S08]  /*5090*/  LDS R21, [R13+0x400] ;  /* 0x000400000d157984 */ /* 0x0000700000000800 */
[----:B0-----:R-:W-:Y:S05]  /*50a0*/  @P0 BRA `(.L_x_79) ;  /* 0x0000000000080947 */ /* 0x001fea0003800000 */
[----:B------:R-:W2:Y:S04]  /*50b0*/  LDG.E R0, desc[UR8][R2.64+0x1800] ;  /* 0x0018000802007981 */ /* 0x000ea8000c1e1900 */
[----:B--2---:R0:W-:Y:S02]  /*50c0*/  STS [R13], R0 ;  /* 0x000000000d007388 */ /* 0x0041e40000000800 */
.L_x_79:
[----:B------:R-:W-:Y:S05]  /*50d0*/  BSYNC.RECONVERGENT B0 ;  /* 0x0000000000007941 */ /* 0x000fea0003800200 */
.L_x_78:
[----:B------:R-:W-:-:S09]  /*50e0*/  UISETP.GE.AND UP0, UPT, UR5, 0x1, UPT ;  /* 0x000000010500788c */ /* 0x000fd2000bf06270 */
[----:B------:R-:W-:Y:S05]  /*50f0*/  BRA.U !UP0, `(.L_x_80) ;  /* 0x0000000d08c07547 */ /* 0x000fea000b800000 */
[----:B------:R-:W-:-:S05]  /*5100*/  UMOV UR4, URZ ;  /* 0x000000ff00047c82 */ /* 0x000fca0008000000 */
.L_x_93:
[C---:B-1----:R-:W-:Y:S01]  /*5110*/  FMUL R10, R21.reuse, 0.63661974668502807617 ;  /* 0x3f22f983150a7820 */ /* 0x042fe20000400000 */
        /* <DEDUP_REMOVED lines=18> */
.L_x_84:
        /* <DEDUP_REMOVED lines=62> */
.L_x_86:
[----:B------:R-:W-:Y:S05]  /*5620*/  BSYNC.RECONVERGENT B1 ;  /* 0x0000000000017941 */ /* 0x000fea0003800200 */
.L_x_85:
        /* <DEDUP_REMOVED lines=19> */
.L_x_83:
[----:B------:R-:W-:Y:S01]  /*5760*/  FMUL R7, RZ, R21 ;  /* 0x00000015ff077220 */ /* 0x000fe20000400000 */
[----:B------:R-:W-:-:S07]  /*5770*/  IMAD.MOV.U32 R10, RZ, RZ, RZ ;  /* 0x000000ffff0a7224 */ /* 0x000fce00078e00ff */
.L_x_82:
[----:B------:R-:W-:Y:S05]  /*5780*/  BSYNC.RECONVERGENT B0 ;  /* 0x0000000000007941 */ /* 0x000fea0003800200 */
.L_x_81:
        /* <DEDUP_REMOVED lines=28> */
.L_x_90:
        /* <DEDUP_REMOVED lines=62> */
.L_x_92:
[----:B------:R-:W-:Y:S05]  /*5d30*/  BSYNC.RECONVERGENT B1 ;  /* 0x0000000000017941 */ /* 0x000fea0003800200 */
.L_x_91:
        /* <DEDUP_REMOVED lines=19> */
.L_x_89:
[----:B------:R-:W-:Y:S01]  /*5e70*/  FMUL R0, RZ, R21 ;  /* 0x00000015ff007220 */ /* 0x000fe20000400000 */
[----:B------:R-:W-:-:S07]  /*5e80*/  IMAD.MOV.U32 R24, RZ, RZ, RZ ;  /* 0x000000ffff187224 */ /* 0x000fce00078e00ff */
.L_x_88:
[----:B------:R-:W-:Y:S05]  /*5e90*/  BSYNC.RECONVERGENT B0 ;  /* 0x0000000000007941 */ /* 0x000fea0003800200 */
.L_x_87:
[----:B------:R-:W-:Y:S01]  /*5ea0*/  LOP3.LUT R8, R24, 0x1, RZ, 0xc0, !PT ;  /* 0x0000000118087812 */ /* 0x000fe200078ec0ff */
[----:B------:R-:W-:Y:S02]  /*5eb0*/  IMAD.MOV.U32 R6, RZ, RZ, 0x37cbac00 ;  /* 0x37cbac00ff067424 */ /* 0x000fe400078e00ff */
[----:B------:R-:W-:Y:S01]  /*5ec0*/  FMUL R7, R0, R0 ;  /* 0x0000000000077220 */ /* 0x000fe20000400000 */
[----:B------:R-:W0:Y:S01]  /*5ed0*/  LDCU UR5, c[0x0][0x394] ;  /* 0x00007280ff0577ac */ /* 0x000e220008000800 */
[----:B------:R-:W-:Y:S01]  /*5ee0*/  ISETP.NE.U32.AND P0, PT, R8, 0x1, PT ;  /* 0x000000010800780c */ /* 0x000fe20003f05070 */
[----:B------:R-:W-:Y:S02]  /*5ef0*/  IMAD.MOV.U32 R8, RZ, RZ, 0x3d2aaabb ;  /* 0x3d2aaabbff087424 */ /* 0x000fe400078e00ff */
[----:B------:R-:W-:Y:S01]  /*5f00*/  FFMA R6, R7, R6, -0.0013887860113754868507 ;  /* 0xbab607ed07067423 */ /* 0x000fe20000000006 */
[----:B------:R-:W-:Y:S01]  /*5f10*/  VIADD R24, R24, 0x1 ;  /* 0x0000000118187836 */ /* 0x000fe20000000000 */
[----:B------:R-:W-:Y:S01]  /*5f20*/  FSEL R9, -R22, -0.16666662693023681641, P0 ;  /* 0xbe2aaaa816097808 */ /* 0x000fe20000000100 */
[----:B------:R-:W-:Y:S01]  /*5f30*/  UIADD3 UR4, UPT, UPT, UR4, 0x1, URZ ;  /* 0x0000000104047890 */ /* 0x000fe2000fffe0ff */
[----:B------:R-:W-:-:S02]  /*5f40*/  FSEL R8, R8, 0.0083327032625675201416, P0 ;  /* 0x3c0885e408087808 */ /* 0x000fc40000000000 */
[----:B------:R-:W-:Y:S02]  /*5f50*/  FSEL R6, R6, -0.00019574658654164522886, P0 ;  /* 0xb94d415306067808 */ /* 0x000fe40000000000 */
[----:B------:R-:W-:Y:S02]  /*5f60*/  LOP3.LUT P1, RZ, R24, 0x2, RZ, 0xc0, !PT ;  /* 0x0000000218ff7812 */ /* 0x000fe4000782c0ff */
[----:B------:R-:W-:Y:S01]  /*5f70*/  FSEL R0, R0, 1, !P0 ;  /* 0x3f80000000007808 */ /* 0x000fe20004000000 */
[----:B------:R-:W-:-:S04]  /*5f80*/  FFMA R6, R7, R6, R8 ;  /* 0x0000000607067223 */ /* 0x000fc80000000008 */
[C---:B------:R-:W-:Y:S01]  /*5f90*/  FFMA R6, R7.reuse, R6, R9 ;  /* 0x0000000607067223 */ /* 0x040fe20000000009 */
[----:B------:R-:W-:Y:S01]  /*5fa0*/  FFMA R7, R7, R0, RZ ;  /* 0x0000000007077223 */ /* 0x000fe200000000ff */
[----:B0-----:R-:W-:-:S03]  /*5fb0*/  UISETP.NE.AND UP0, UPT, UR4, UR5, UPT ;  /* 0x000000050400728c */ /* 0x001fc6000bf05270 */
[----:B------:R-:W-:-:S04]  /*5fc0*/  FFMA R0, R7, R6, R0 ;  /* 0x0000000607007223 */ /* 0x000fc80000000000 */
[----:B------:R-:W-:-:S04]  /*5fd0*/  @P1 FADD R0, RZ, -R0 ;  /* 0x80000000ff001221 */ /* 0x000fc80000000000 */
[----:B------:R-:W-:Y:S01]  /*5fe0*/  FADD R21, |R23|, |R0| ;  /* 0x4000000017157221 */ /* 0x000fe20000000200 */
[----:B------:R-:W-:Y:S06]  /*5ff0*/  BRA.U UP0, `(.L_x_93) ;  /* 0xfffffff100447547 */ /* 0x000fec000b83ffff */
.L_x_80:
        /* <DEDUP_REMOVED lines=8> */
[----:B------:R0:W1:Y:S08]  /*6080*/  LDS R7, [R13] ;  /* 0x000000000d077984 */ /* 0x0000700000000800 */
[----:B0-----:R-:W-:Y:S05]  /*6090*/  @P0 BRA `(.L_x_95) ;  /* 0x0000000000080947 */ /* 0x001fea0003800000 */
[----:B------:R-:W2:Y:S04]  /*60a0*/  LDG.E R2, desc[UR8][R2.64+0x1c00] ;  /* 0x001c000802027981 */ /* 0x000ea8000c1e1900 */
[----:B--2---:R0:W-:Y:S02]  /*60b0*/  STS [R13+0x400], R2 ;  /* 0x000400020d007388 */ /* 0x0041e40000000800 */
.L_x_95:
[----:B------:R-:W-:Y:S05]  /*60c0*/  BSYNC.RECONVERGENT B0 ;  /* 0x0000000000007941 */ /* 0x000fea0003800200 */
.L_x_94:
[----:B------:R-:W-:-:S09]  /*60d0*/  UISETP.GE.AND UP0, UPT, UR5, 0x1, UPT ;  /* 0x000000010500788c */ /* 0x000fd2000bf06270 */
[----:B------:R-:W-:Y:S05]  /*60e0*/  BRA.U !UP0, `(.L_x_96) ;  /* 0x0000000d08b87547 */ /* 0x000fea000b800000 */
[----:B------:R-:W-:-:S05]  /*60f0*/  UMOV UR4, URZ ;  /* 0x000000ff00047c82 */ /* 0x000fca0008000000 */
.L_x_109:
[C---:B-1----:R-:W-:Y:S01]  /*6100*/  FMUL R0, R7.reuse, 0.63661974668502807617 ;  /* 0x3f22f98307007820 */ /* 0x042fe20000400000 */
[----:B------:R-:W-:Y:S01]  /*6110*/  FSETP.GE.AND P0, PT, |R7|, 105615, PT ;  /* 0x47ce47800700780b */ /* 0x000fe20003f06200 */
[----:B------:R-:W-:Y:S04]  /*6120*/  BSSY.RECONVERGENT B0, `(.L_x_97) ;  /* 0x0000065000007945 */ /* 0x000fe80003800200 */
[----:B------:R-:W1:Y:S02]  /*6130*/  F2I.NTZ R0, R0 ;  /* 0x0000000000007305 */ /* 0x000e640000203100 */
[-C--:B-1----:R-:W-:Y:S02]  /*6140*/  I2FP.F32.S32 R24, R0.reuse ;  /* 0x0000000000187245 */ /* 0x082fe40000201400 */
[----:B------:R-:W-:-:S03]  /*6150*/  MOV R25, R0 ;  /* 0x0000000000197202 */ /* 0x000fc60000000f00 */
[----:B------:R-:W-:-:S04]  /*6160*/  FFMA R3, R24, -1.5707962512969970703, R7 ;  /* 0xbfc90fda18037823 */ /* 0x000fc80000000007 */
[----:B------:R-:W-:-:S04]  /*6170*/  FFMA R3, R24, -7.5497894158615963534e-08, R3 ;  /* 0xb3a2216818037823 */ /* 0x000fc80000000003 */
[----:B------:R-:W-:-:S04]  /*6180*/  FFMA R24, R24, -5.3903029534742383927e-15, R3 ;  /* 0xa7c234c518187823 */ /* 0x000fc80000000003 */
[----:B0-----:R-:W-:Y:S01]  /*6190*/  IMAD.MOV.U32 R2, RZ, RZ, R24 ;  /* 0x000000ffff027224 */ /* 0x001fe200078e0018 */
        /* <DEDUP_REMOVED lines=9> */
.L_x_100:
        /* <DEDUP_REMOVED lines=62> */
.L_x_102:
[----:B------:R-:W-:Y:S05]  /*6610*/  BSYNC.RECONVERGENT B1 ;  /* 0x0000000000017941 */ /* 0x000fea0003800200 */
.L_x_101:
        /* <DEDUP_REMOVED lines=19> */
.L_x_99:
[----:B------:R-:W-:Y:S01]  /*6750*/  FMUL R2, RZ, R7 ;  /* 0x00000007ff027220 */ /* 0x000fe20000400000 */
[----:B------:R-:W-:-:S07]  /*6760*/  IMAD.MOV.U32 R0, RZ, RZ, RZ ;  /* 0x000000ffff007224 */ /* 0x000fce00078e00ff */
.L_x_98:
[----:B------:R-:W-:Y:S05]  /*6770*/  BSYNC.RECONVERGENT B0 ;  /* 0x0000000000007941 */ /* 0x000fea0003800200 */
.L_x_97:
[----:B------:R-:W-:Y:S01]  /*6780*/  MOV R6, 0x37cbac00 ;  /* 0x37cbac0000067802 */ /* 0x000fe20000000f00 */
        /* <DEDUP_REMOVED lines=27> */
.L_x_106:
        /* <DEDUP_REMOVED lines=51> */
[----:B------:R-:W-:Y:S01]  /*6c70*/  @P2 MOV R3, R14 ;  /* 0x0000000e00032202 */ /* 0x000fe20000000f00 */
        /* <DEDUP_REMOVED lines=10> */
.L_x_108:
[----:B------:R-:W-:Y:S05]  /*6d20*/  BSYNC.RECONVERGENT B1 ;  /* 0x0000000000017941 */ /* 0x000fea0003800200 */
.L_x_107:
        /* <DEDUP_REMOVED lines=19> */
.L_x_105:
[----:B------:R-:W-:Y:S01]  /*6e60*/  FMUL R24, RZ, R7 ;  /* 0x00000007ff187220 */ /* 0x000fe20000400000 */
[----:B------:R-:W-:-:S07]  /*6e70*/  MOV R25, RZ ;  /* 0x000000ff00197202 */ /* 0x000fce0000000f00 */
.L_x_104:
[----:B------:R-:W-:Y:S05]  /*6e80*/  BSYNC.RECONVERGENT B0 ;  /* 0x0000000000007941 */ /* 0x000fea0003800200 */
.L_x_103:
        /* <DEDUP_REMOVED lines=20> */
.L_x_96:
[----:B------:R-:W2:Y:S01]  /*6fd0*/  LDCU UR4, c[0x0][0x390] ;  /* 0x00007200ff0477ac */ /* 0x000ea20008000800 */
[----:B------:R-:W-:Y:S01]  /*6fe0*/  UISETP.GE.AND UP0, UPT, UR5, 0x1, UPT ;  /* 0x000000010500788c */ /* 0x000fe2000bf06270 */
[----:B--2---:R-:W-:-:S13]  /*6ff0*/  ISETP.GE.AND P0, PT, R20, UR4, PT ;  /* 0x0000000414007c0c */ /* 0x004fda000bf06270 */
[----:B-1----:R1:W-:Y:S01]  /*7000*/  @!P0 STG.E desc[UR8][R4.64+0x1800], R7 ;  /* 0x0018000704008986 */ /* 0x0023e2000c101908 */
[----:B------:R-:W-:Y:S06]  /*7010*/  BAR.SYNC.DEFER_BLOCKING 0x0 ;  /* 0x0000000000007b1d */ /* 0x000fec0000010000 */
[----:B0-----:R-:W0:Y:S01]  /*7020*/  LDS R13, [R13+0x400] ;  /* 0x000400000d0d7984 */ /* 0x001e220000000800 */
[----:B------:R-:W-:Y:S05]  /*7030*/  BRA.U !UP0, `(.L_x_110) ;  /* 0x0000000d08c87547 */ /* 0x000fea000b800000 */
[----:B------:R-:W-:-:S05]  /*7040*/  UMOV UR4, URZ ;  /* 0x000000ff00047c82 */ /* 0x000fca0008000000 */
.L_x_123:
[C---:B0-----:R-:W-:Y:S01]  /*7050*/  FMUL R0, R13.reuse, 0.63661974668502807617 ;  /* 0x3f22f9830d007820 */ /* 0x041fe20000400000 */
        /* <DEDUP_REMOVED lines=12> */
[----:B------:R-:W-:Y:S01]  /*7120*/  IMAD.SHL.U32 R3, R13, 0x100, RZ ;  /* 0x000001000d037824 */ /* 0x000fe200078e00ff */
[----:B------:R-:W0:Y:S01]  /*7130*/  LDCU.64 UR10, c[0x4][URZ] ;  /* 0x01000000ff0a77ac */ /* 0x000e220008000a00 */
[----:B------:R-:W-:Y:S02]  /*7140*/  IMAD.MOV.U32 R0, RZ, RZ, RZ ;  /* 0x000000ffff007224 */ /* 0x000fe400078e00ff */
[----:B------:R-:W-:Y:S01]  /*7150*/  IMAD.MOV.U32 R20, RZ, RZ, RZ ;  /* 0x000000ffff147224 */ /* 0x000fe200078e00ff */
[----:B------:R-:W-:Y:S01]  /*7160*/  LOP3.LUT R9, R3, 0x80000000, RZ, 0xfc, !PT ;  /* 0x8000000003097812 */ /* 0x000fe200078efcff */
[----:B------:R-:W-:Y:S01]  /*7170*/  UMOV UR6, URZ ;  /* 0x000000ff00067c82 */ /* 0x000fe20008000000 */
[----:B------:R-:W-:-:S05]  /*7180*/  UMOV UR5, URZ ;  /* 0x000000ff00057c82 */ /* 0x000fca0008000000 */
.L_x_114:
[----:B0-----:R-:W-:Y:S02]  /*7190*/  IMAD.U32 R10, RZ, RZ, UR10 ;  /* 0x0000000aff0a7e24 */ /* 0x001fe4000f8e00ff */
[----:B------:R-:W-:-:S05]  /*71a0*/  IMAD.U32 R11, RZ, RZ, UR11 ;  /* 0x0000000bff0b7e24 */ /* 0x000fca000f8e00ff */
[----:B------:R-:W1:Y:S01]  /*71b0*/  LDG.E.CONSTANT R6, desc[UR8][R10.64] ;  /* 0x000000080a067981 */ /* 0x000e62000c1e9900 */
[----:B------:R-:W-:Y:S01]  /*71c0*/  UIADD3 UR5, UPT, UPT, UR5, 0x1, URZ ;  /* 0x0000000105057890 */ /* 0x000fe2000fffe0ff */
[C---:B------:R-:W-:Y:S01]  /*71d0*/  ISETP.EQ.AND P0, PT, R20.reuse, RZ, PT ;  /* 0x000000ff1400720c */ /* 0x040fe20003f02270 */
[----:B------:R-:W-:Y:S01]  /*71e0*/  UIADD3 UR10, UP1, UPT, UR10, 0x4, URZ ;  /* 0x000000040a0a7890 */ /* 0x000fe2000ff3e0ff */
[C---:B------:R-:W-:Y:S01]  /*71f0*/  ISETP.EQ.AND P1, PT, R20.reuse, 0x4, PT ;  /* 0x000000041400780c */ /* 0x040fe20003f22270 */
[----:B------:R-:W-:Y:S01]  /*7200*/  UISETP.NE.AND UP0, UPT, UR5, 0x6, UPT ;  /* 0x000000060500788c */ /* 0x000fe2000bf05270 */
[C---:B------:R-:W-:Y:S01]  /*7210*/  ISETP.EQ.AND P2, PT, R20.reuse, 0x8, PT ;  /* 0x000000081400780c */ /* 0x040fe20003f42270 */
[----:B------:R-:W-:Y:S01]  /*7220*/  UIADD3.X UR11, UPT, UPT, URZ, UR11, URZ, UP1, !UPT ;  /* 0x0000000bff0b7290 */ /* 0x000fe20008ffe4ff */
[C---:B------:R-:W-:Y:S02]  /*7230*/  ISETP.EQ.AND P3, PT, R20.reuse, 0xc, PT ;  /* 0x0000000c1400780c */ /* 0x040fe40003f62270 */
[----:B------:R-:W-:-:S02]  /*7240*/  ISETP.EQ.AND P4, PT, R20, 0x10, PT ;  /* 0x000000101400780c */ /* 0x000fc40003f82270 */
[C---:B------:R-:W-:Y:S01]  /*7250*/  ISETP.EQ.AND P5, PT, R20.reuse, 0x14, PT ;  /* 0x000000141400780c */ /* 0x040fe20003fa2270 */
[----:B------:R-:W-:Y:S02]  /*7260*/  VIADD R20, R20, 0x4 ;  /* 0x0000000414147836 */ /* 0x000fe40000000000 */
[----:B-1----:R-:W-:-:S03]  /*7270*/  IMAD.WIDE.U32 R6, R6, R9, RZ ;  /* 0x0000000906067225 */ /* 0x002fc600078e00ff */
[----:B------:R-:W-:-:S04]  /*7280*/  IADD3 R3, P6, PT, R6, R0, RZ ;  /* 0x0000000006037210 */ /* 0x000fc80007fde0ff */
[----:B------:R-:W-:Y:S01]  /*7290*/  IADD3.X R0, PT, PT, R7, UR6, RZ, P6, !PT ;  /* 0x0000000607007c10 */ /* 0x000fe2000b7fe4ff */
[--C-:B------:R-:W-:Y:S01]  /*72a0*/  @P0 IMAD.MOV.U32 R14, RZ, RZ, R3.reuse ;  /* 0x000000ffff0e0224 */ /* 0x100fe200078e0003 */
[----:B------:R-:W-:Y:S01]  /*72b0*/  @P1 MOV R15, R3 ;  /* 0x00000003000f1202 */ /* 0x000fe20000000f00 */
[--C-:B------:R-:W-:Y:S02]  /*72c0*/  @P2 IMAD.MOV.U32 R16, RZ, RZ, R3.reuse ;  /* 0x000000ffff102224 */ /* 0x100fe400078e0003 */
[--C-:B------:R-:W-:Y:S02]  /*72d0*/  @P3 IMAD.MOV.U32 R17, RZ, RZ, R3.reuse ;  /* 0x000000ffff113224 */ /* 0x100fe400078e0003 */
[--C-:B------:R-:W-:Y:S02]  /*72e0*/  @P4 IMAD.MOV.U32 R18, RZ, RZ, R3.reuse ;  /* 0x000000ffff124224 */ /* 0x100fe400078e0003 */
[----:B------:R-:W-:Y:S01]  /*72f0*/  @P5 IMAD.MOV.U32 R19, RZ, RZ, R3 ;  /* 0x000000ffff135224 */ /* 0x000fe200078e0003 */
[----:B------:R-:W-:Y:S06]  /*7300*/  BRA.U UP0, `(.L_x_114) ;  /* 0xfffffffd00a07547 */ /* 0x000fec000b83ffff */
        /* <DEDUP_REMOVED lines=15> */
[----:B------:R-:W-:Y:S01]  /*7400*/  @P4 IMAD.MOV.U32 R7, RZ, RZ, R14 ;  /* 0x000000ffff074224 */ /* 0x000fe200078e000e */
        /* <DEDUP_REMOVED lines=25> */
.L_x_116:
[----:B------:R-:W-:Y:S05]  /*75a0*/  BSYNC.RECONVERGENT B1 ;  /* 0x0000000000017941 */ /* 0x000fea0003800200 */
.L_x_115:
        /* <DEDUP_REMOVED lines=17> */
[----:B0-----:R-:W-:Y:S01]  /*76c0*/  FSEL R3, -R10, R10, !P1 ;  /* 0x0000000a0a037208 */ /* 0x001fe20004800100 */
[----:B------:R-:W-:Y:S06]  /*76d0*/  BRA `(.L_x_112) ;  /* 0x0000000000087947 */ /* 0x000fec0003800000 */
.L_x_113:
[----:B------:R-:W-:Y:S01]  /*76e0*/  FMUL R3, RZ, R13 ;  /* 0x0000000dff037220 */ /* 0x000fe20000400000 */
[----:B------:R-:W-:-:S07]  /*76f0*/  IMAD.MOV.U32 R0, RZ, RZ, RZ ;  /* 0x000000ffff007224 */ /* 0x000fce00078e00ff */
.L_x_112:
[----:B------:R-:W-:Y:S05]  /*7700*/  BSYNC.RECONVERGENT B0 ;  /* 0x0000000000007941 */ /* 0x000fea0003800200 */
.L_x_111:
[----:B------:R-:W-:Y:S02]  /*7710*/  IMAD.MOV.U32 R21, RZ, RZ, 0x37cbac00 ;  /* 0x37cbac00ff157424 */ /* 0x000fe400078e00ff */
[----:B------:R-:W-:Y:S01]  /*7720*/  FMUL R6, R3, R3 ;  /* 0x0000000303067220 */ /* 0x000fe20000400000 */
[C---:B------:R-:W-:Y:S01]  /*7730*/  LOP3.LUT R9, R0.reuse, 0x1, RZ, 0xc0, !PT ;  /* 0x0000000100097812 */ /* 0x040fe200078ec0ff */
[----:B------:R-:W-:Y:S01]  /*7740*/  IMAD.MOV.U32 R20, RZ, RZ, 0x3d2aaabb ;  /* 0x3d2aaabbff147424 */ /* 0x000fe200078e00ff */
[----:B------:R-:W-:Y:S01]  /*7750*/  LOP3.LUT P1, RZ, R0, 0x2, RZ, 0xc0, !PT ;  /* 0x0000000200ff7812 */ /* 0x000fe2000782c0ff */
[----:B-1----:R-:W-:Y:S01]  /*7760*/  FFMA R7, R6, R21, -0.0013887860113754868507 ;  /* 0xbab607ed06077423 */ /* 0x002fe20000000015 */
[----:B------:R-:W-:Y:S01]  /*7770*/  ISETP.NE.U32.AND P0, PT, R9, 0x1, PT ;  /* 0x000000010900780c */ /* 0x000fe20003f05070 */
[----:B------:R-:W-:Y:S01]  /*7780*/  IMAD.MOV.U32 R11, RZ, RZ, 0x3effffff ;  /* 0x3effffffff0b7424 */ /* 0x000fe200078e00ff */
[----:B------:R-:W-:Y:S02]  /*7790*/  BSSY.RECONVERGENT B0, `(.L_x_117) ;  /* 0x0000068000007945 */ /* 0x000fe40003800200 */
[----:B------:R-:W-:-:S02]  /*77a0*/  FSEL R7, R7, -0.00019574658654164522886, !P0 ;  /* 0xb94d415307077808 */ /* 0x000fc40004000000 */
[----:B------:R-:W-:Y:S02]  /*77b0*/  FSEL R9, R20, 0.0083327032625675201416, !P0 ;  /* 0x3c0885e414097808 */ /* 0x000fe40004000000 */
[----:B------:R-:W-:Y:S02]  /*77c0*/  FSEL R0, R3, 1, P0 ;  /* 0x3f80000003007808 */ /* 0x000fe40000000000 */
[----:B------:R-:W-:Y:S01]  /*77d0*/  FSEL R10, -R11, -0.16666662693023681641, !P0 ;  /* 0xbe2aaaa80b0a7808 */ /* 0x000fe20004000100 */
[C---:B------:R-:W-:Y:S01]  /*77e0*/  FFMA R7, R6.reuse, R7, R9 ;  /* 0x0000000706077223 */ /* 0x040fe20000000009 */
        /* <DEDUP_REMOVED lines=14> */
.L_x_120:
        /* <DEDUP_REMOVED lines=44> */
[----:B------:R-:W-:Y:S01]  /*7b90*/  @P0 IMAD.MOV.U32 R0, RZ, RZ, R18 ;  /* 0x000000ffff000224 */ /* 0x000fe200078e0012 */
[----:B------:R-:W-:Y:S01]  /*7ba0*/  @P3 MOV R2, R18 ;  /* 0x0000001200023202 */ /* 0x000fe20000000f00 */
[--C-:B------:R-:W-:Y:S02]  /*7bb0*/  @P3 IMAD.MOV.U32 R0, RZ, RZ, R19.reuse ;  /* 0x000000ffff003224 */ /* 0x100fe400078e0013 */
        /* <DEDUP_REMOVED lines=9> */
[----:B------:R-:W-:Y:S01]  /*7c50*/  @P4 MOV R3, R18 ;  /* 0x0000001200034202 */ /* 0x000fe20000000f00 */
[----:B------:R-:W-:Y:S01]  /*7c60*/  @P5 IMAD.MOV.U32 R3, RZ, RZ, R19 ;  /* 0x000000ffff035224 */ /* 0x000fe200078e0013 */
[----:B------:R-:W-:-:S04]  /*7c70*/  LOP3.LUT R7, R6, 0x1f, RZ, 0xc0, !PT ;  /* 0x0000001f06077812 */ /* 0x000fc800078ec0ff */
[----:B------:R-:W-:-:S05]  /*7c80*/  SHF.L.W.U32.HI R0, R2, R7, R0 ;  /* 0x0000000702007219 */ /* 0x000fca0000010e00 */
[----:B------:R-:W-:-:S05]  /*7c90*/  @P0 IMAD.MOV.U32 R3, RZ, RZ, R23 ;  /* 0x000000ffff030224 */ /* 0x000fca00078e0017 */
[----:B------:R-:W-:-:S07]  /*7ca0*/  SHF.L.W.U32.HI R2, R3, R7, R2 ;  /* 0x0000000703027219 */ /* 0x000fce0000010e02 */
.L_x_122:
[----:B------:R-:W-:Y:S05]  /*7cb0*/  BSYNC.RECONVERGENT B1 ;  /* 0x0000000000017941 */ /* 0x000fea0003800200 */
.L_x_121:
        /* <DEDUP_REMOVED lines=19> */
.L_x_119:
[----:B------:R-:W-:Y:S01]  /*7df0*/  FMUL R2, RZ, R13 ;  /* 0x0000000dff027220 */ /* 0x000fe20000400000 */
[----:B------:R-:W-:-:S07]  /*7e00*/  IMAD.MOV.U32 R8, RZ, RZ, RZ ;  /* 0x000000ffff087224 */ /* 0x000fce00078e00ff */
.L_x_118:
[----:B------:R-:W-:Y:S05]  /*7e10*/  BSYNC.RECONVERGENT B0 ;  /* 0x0000000000007941 */ /* 0x000fea0003800200 */
.L_x_117:
        /* <DEDUP_REMOVED lines=20> */
.L_x_110:
[----:B------:R-:W2:Y:S02]  /*7f60*/  LDCU UR5, c[0x0][0x390] ;  /* 0x00007200ff0577ac */ /* 0x000ea40008000800 */
[----:B--2---:R-:W-:-:S13]  /*7f70*/  ISETP.GE.AND P0, PT, R12, UR5, PT ;  /* 0x000000050c007c0c */ /* 0x004fda000bf06270 */
[----:B0-----:R-:W-:Y:S01]  /*7f80*/  @!P0 STG.E desc[UR8][R4.64+0x1c00], R13 ;  /* 0x001c000d04008986 */ /* 0x001fe2000c101908 */
[----:B------:R-:W-:Y:S06]  /*7f90*/  BAR.SYNC.DEFER_BLOCKING 0x0 ;  /* 0x0000000000007b1d */ /* 0x000fec0000010000 */
[----:B------:R-:W-:Y:S05]  /*7fa0*/  EXIT ;  /* 0x000000000000794d */ /* 0x000fea0003800000 */
.L_x_124:
[----:B------:R-:W-:-:S00]  /*7fb0*/  BRA `(.L_x_124) ;  /* 0xfffffffc00fc7947 */ /* 0x000fc0000383ffff */
[----:B------:R-:W-:-:S00]  /*7fc0*/  NOP ;  /* 0x0000000000007918 */ /* 0x000fc00000000000 */
        /* <DEDUP_REMOVED lines=11> */
.L_x_125:


//--------------------- .nv.global.init           --------------------------
	.section	.nv.global.init,"aw",@progbits
	.align	4
.nv.global.init:
	.type		__cudart_i2opi_f,@object
	.size		__cudart_i2opi_f,(.L_0 - __cudart_i2opi_f)
__cudart_i2opi_f:
        /*0000*/ 	.byte	0x41, 0x90, 0x43, 0x3c, 0x99, 0x95, 0x62, 0xdb, 0xc0, 0xdd, 0x34, 0xf5, 0xd1, 0x57, 0x27, 0xfc
        /*0010*/ 	.byte	0x29, 0x15, 0x44, 0x4e, 0x6e, 0x83, 0xf9, 0xa2
.L_0:


//--------------------- .nv.shared._Z20double_buffer_kernelPfS_ii --------------------------
	.section	.nv.shared._Z20double_buffer_kernelPfS_ii,"aw",@nobits
	.sectionflags	@""
	.align	4
.nv.shared._Z20double_buffer_kernelPfS_ii:
	.zero		3072


//--------------------- .nv.shared.reserved.0     --------------------------
	.section	.nv.shared.reserved.0,"aw",@nobits
	.weak		__nv_reservedSMEM_offset_0_alias
	.size		__nv_reservedSMEM_offset_0_alias, 0, 64
	.other		__nv_reservedSMEM_offset_0_alias,@"STO_CUDA_RESERVED_SHARED STV_DEFAULT"
__nv_reservedSMEM_offset_0_alias:
	.zero		0
	.zero		64


//--------------------- .nv.constant0._Z20double_buffer_kernelPfS_ii --------------------------
	.section	.nv.constant0._Z20double_buffer_kernelPfS_ii,"a",@progbits
	.sectionflags	@""
	.align	4
.nv.constant0._Z20double_buffer_kernelPfS_ii:
	.zero		920


//--------------------- SYMBOLS --------------------------

	.type		.nv.reservedSmem.offset0,@object
	.size		.nv.reservedSmem.offset0,0x4
	.type		.nv.reservedSmem.cap,@object
	.size		.nv.reservedSmem.cap,0x4
